	.target	sm_90a

	.elftype	@"ET_EXEC"


//--------------------- .note.nv.tkinfo           --------------------------
	.section	.note.nv.tkinfo,"",@"SHT_NOTE"
	.sectionflags	@"SHF_NOTE_NV_TKINFO"
	.tkinfo
        /*0018*/ 	.word	0x00000002
        /*0030*/ 	.string	""
        /*0030*/ 	.string	"ptxas"
        /*0030*/ 	.string	"Cuda compilation tools, release 13.0, V13.0.88"
        /*0030*/ 	.string	"Build cuda_13.0.r13.0/compiler.36424714_0"
        /*0030*/ 	.string	"-arch sm_90a -m 64 "



//--------------------- .note.nv.cuinfo           --------------------------
	.section	.note.nv.cuinfo,"",@"SHT_NOTE"
	.sectionflags	@"SHF_NOTE_NV_CUINFO"
        /*0018*/ 	.short	0x0002
        /*001a*/ 	.short	0x005a
        /*001c*/ 	.short	0x0082
	.zero		2


//--------------------- .nv.info                  --------------------------
	.section	.nv.info,"",@"SHT_CUDA_INFO"
	.align	4


	//----- nvinfo : EIATTR_REGCOUNT
	.align		4
        /*0000*/ 	.byte	0x04, 0x2f
        /*0002*/ 	.short	(.L_15 - .L_14)
	.align		4
.L_14:
        /*0004*/ 	.word	index@(_ZN7cutlass13device_kernelINS_4gemm6kernel13GemmUniversalIN4cute5tupleIJiiiiEEENS1_10collective13CollectiveMmaINS1_34MainloopSm90TmaGmmaWarpSpecializedILi5ENS5_IJNS4_1CILi2EEENSA_ILi1EEESC_EEENS1_35KernelTmaWarpSpecializedCooperativeEEENS5_IJNSA_ILi256EEESG_NSA_ILi64EEEEEENS_10bfloat16_tENS5_IJlSC_lEEESJ_SK_NS4_8TiledMMAINS4_8MMA_AtomIJNS4_4SM904GMMA28MMA_64x256x16_F32BF16BF16_SSILNSO_5MajorE0ELSQ_0ELNSO_7ScaleInE1ELSR_1EEEEEENS4_6LayoutISD_NS5_IJSC_NSA_ILi0EEESV_EEEEENS5_IJNS4_10UnderscoreESY_SY_EEEEENS4_13SM90_TMA_LOADENS4_14ComposedLayoutINS4_7SwizzleILi3ELi4ELi3EEENS4_18smem_ptr_flag_bitsILi16EEENSU_INS5_IJNSA_ILi8EEESH_EEENS5_IJSH_SC_EEEEEEEvNS4_8identityENS4_23SM90_TMA_LOAD_MULTICASTES1B_vS1C_EENS_8epilogue10collective6detail29Sm90TmaWarpSpecializedAdapterINS1G_15DefaultEpilogueISJ_SK_SK_NS1F_6thread17LinearCombinationISJ_Li1EffLNS1K_9ScaleType4KindE0ELNS_15FloatRoundStyleE2ESJ_EENS1_15EpilogueDefaultEEEEEvvEEEEvNT_6ParamsE)
        /*0008*/ 	.word	0x000000a8


	//----- nvinfo : EIATTR_FRAME_SIZE
	.align		4
.L_15:
        /*000c*/ 	.byte	0x04, 0x11
        /*000e*/ 	.short	(.L_17 - .L_16)
	.align		4
.L_16:
        /*0010*/ 	.word	index@(_ZN7cutlass13device_kernelINS_4gemm6kernel13GemmUniversalIN4cute5tupleIJiiiiEEENS1_10collective13CollectiveMmaINS1_34MainloopSm90TmaGmmaWarpSpecializedILi5ENS5_IJNS4_1CILi2EEENSA_ILi1EEESC_EEENS1_35KernelTmaWarpSpecializedCooperativeEEENS5_IJNSA_ILi256EEESG_NSA_ILi64EEEEEENS_10bfloat16_tENS5_IJlSC_lEEESJ_SK_NS4_8TiledMMAINS4_8MMA_AtomIJNS4_4SM904GMMA28MMA_64x256x16_F32BF16BF16_SSILNSO_5MajorE0ELSQ_0ELNSO_7ScaleInE1ELSR_1EEEEEENS4_6LayoutISD_NS5_IJSC_NSA_ILi0EEESV_EEEEENS5_IJNS4_10UnderscoreESY_SY_EEEEENS4_13SM90_TMA_LOADENS4_14ComposedLayoutINS4_7SwizzleILi3ELi4ELi3EEENS4_18smem_ptr_flag_bitsILi16EEENSU_INS5_IJNSA_ILi8EEESH_EEENS5_IJSH_SC_EEEEEEEvNS4_8identityENS4_23SM90_TMA_LOAD_MULTICASTES1B_vS1C_EENS_8epilogue10collective6detail29Sm90TmaWarpSpecializedAdapterINS1G_15DefaultEpilogueISJ_SK_SK_NS1F_6thread17LinearCombinationISJ_Li1EffLNS1K_9ScaleType4KindE0ELNS_15FloatRoundStyleE2ESJ_EENS1_15EpilogueDefaultEEEEEvvEEEEvNT_6ParamsE)
        /*0014*/ 	.word	0x00000788


	//----- nvinfo : EIATTR_MIN_STACK_SIZE
	.align		4
.L_17:
        /*0018*/ 	.byte	0x04, 0x12
        /*001a*/ 	.short	(.L_19 - .L_18)
	.align		4
.L_18:
        /*001c*/ 	.word	index@(_ZN7cutlass13device_kernelINS_4gemm6kernel13GemmUniversalIN4cute5tupleIJiiiiEEENS1_10collective13CollectiveMmaINS1_34MainloopSm90TmaGmmaWarpSpecializedILi5ENS5_IJNS4_1CILi2EEENSA_ILi1EEESC_EEENS1_35KernelTmaWarpSpecializedCooperativeEEENS5_IJNSA_ILi256EEESG_NSA_ILi64EEEEEENS_10bfloat16_tENS5_IJlSC_lEEESJ_SK_NS4_8TiledMMAINS4_8MMA_AtomIJNS4_4SM904GMMA28MMA_64x256x16_F32BF16BF16_SSILNSO_5MajorE0ELSQ_0ELNSO_7ScaleInE1ELSR_1EEEEEENS4_6LayoutISD_NS5_IJSC_NSA_ILi0EEESV_EEEEENS5_IJNS4_10UnderscoreESY_SY_EEEEENS4_13SM90_TMA_LOADENS4_14ComposedLayoutINS4_7SwizzleILi3ELi4ELi3EEENS4_18smem_ptr_flag_bitsILi16EEENSU_INS5_IJNSA_ILi8EEESH_EEENS5_IJSH_SC_EEEEEEEvNS4_8identityENS4_23SM90_TMA_LOAD_MULTICASTES1B_vS1C_EENS_8epilogue10collective6detail29Sm90TmaWarpSpecializedAdapterINS1G_15DefaultEpilogueISJ_SK_SK_NS1F_6thread17LinearCombinationISJ_Li1EffLNS1K_9ScaleType4KindE0ELNS_15FloatRoundStyleE2ESJ_EENS1_15EpilogueDefaultEEEEEvvEEEEvNT_6ParamsE)
        /*0020*/ 	.word	0x00000788
.L_19:


//--------------------- .nv.compat                --------------------------
	.section	.nv.compat,"",@"SHT_CUDA_COMPAT_INFO"
	.align	4
        /*0000*/ 	.byte	0x02, 0x09, 0x01, 0x00, 0x02, 0x02, 0x04, 0x00, 0x02, 0x05, 0x05, 0x00, 0x03, 0x07, 0x01, 0x01
        /*0010*/ 	.byte	0x02, 0x03, 0x01, 0x00, 0x02, 0x06, 0x01, 0x00, 0x04, 0x0b, 0x08, 0x00, 0x00, 0x00, 0x00, 0x00
        /*0020*/ 	.byte	0x00, 0x00, 0x00, 0x00


//--------------------- .nv.info._ZN7cutlass13device_kernelINS_4gemm6kernel13GemmUniversalIN4cute5tupleIJiiiiEEENS1_10collective13CollectiveMmaINS1_34MainloopSm90TmaGmmaWarpSpecializedILi5ENS5_IJNS4_1CILi2EEENSA_ILi1EEESC_EEENS1_35KernelTmaWarpSpecializedCooperativeEEENS5_IJNSA_ILi256EEESG_NSA_ILi64EEEEEENS_10bfloat16_tENS5_IJlSC_lEEESJ_SK_NS4_8TiledMMAINS4_8MMA_AtomIJNS4_4SM904GMMA28MMA_64x256x16_F32BF16BF16_SSILNSO_5MajorE0ELSQ_0ELNSO_7ScaleInE1ELSR_1EEEEEENS4_6LayoutISD_NS5_IJSC_NSA_ILi0EEESV_EEEEENS5_IJNS4_10UnderscoreESY_SY_EEEEENS4_13SM90_TMA_LOADENS4_14ComposedLayoutINS4_7SwizzleILi3ELi4ELi3EEENS4_18smem_ptr_flag_bitsILi16EEENSU_INS5_IJNSA_ILi8EEESH_EEENS5_IJSH_SC_EEEEEEEvNS4_8identityENS4_23SM90_TMA_LOAD_MULTICASTES1B_vS1C_EENS_8epilogue10collective6detail29Sm90TmaWarpSpecializedAdapterINS1G_15DefaultEpilogueISJ_SK_SK_NS1F_6thread17LinearCombinationISJ_Li1EffLNS1K_9ScaleType4KindE0ELNS_15FloatRoundStyleE2ESJ_EENS1_15EpilogueDefaultEEEEEvvEEEEvNT_6ParamsE --------------------------
	.section	.nv.info._ZN7cutlass13device_kernelINS_4gemm6kernel13GemmUniversalIN4cute5tupleIJiiiiEEENS1_10collective13CollectiveMmaINS1_34MainloopSm90TmaGmmaWarpSpecializedILi5ENS5_IJNS4_1CILi2EEENSA_ILi1EEESC_EEENS1_35KernelTmaWarpSpecializedCooperativeEEENS5_IJNSA_ILi256EEESG_NSA_ILi64EEEEEENS_10bfloat16_tENS5_IJlSC_lEEESJ_SK_NS4_8TiledMMAINS4_8MMA_AtomIJNS4_4SM904GMMA28MMA_64x256x16_F32BF16BF16_SSILNSO_5MajorE0ELSQ_0ELNSO_7ScaleInE1ELSR_1EEEEEENS4_6LayoutISD_NS5_IJSC_NSA_ILi0EEESV_EEEEENS5_IJNS4_10UnderscoreESY_SY_EEEEENS4_13SM90_TMA_LOADENS4_14ComposedLayoutINS4_7SwizzleILi3ELi4ELi3EEENS4_18smem_ptr_flag_bitsILi16EEENSU_INS5_IJNSA_ILi8EEESH_EEENS5_IJSH_SC_EEEEEEEvNS4_8identityENS4_23SM90_TMA_LOAD_MULTICASTES1B_vS1C_EENS_8epilogue10collective6detail29Sm90TmaWarpSpecializedAdapterINS1G_15DefaultEpilogueISJ_SK_SK_NS1F_6thread17LinearCombinationISJ_Li1EffLNS1K_9ScaleType4KindE0ELNS_15FloatRoundStyleE2ESJ_EENS1_15EpilogueDefaultEEEEEvvEEEEvNT_6ParamsE,"",@"SHT_CUDA_INFO"
	.sectionflags	@""
	.align	4


	//----- nvinfo : EIATTR_CUDA_API_VERSION
	.align		4
        /*0000*/ 	.byte	0x04, 0x37
        /*0002*/ 	.short	(.L_21 - .L_20)
.L_20:
        /*0004*/ 	.word	0x00000082


	//----- nvinfo : EIATTR_KPARAM_INFO
	.align		4
.L_21:
        /*0008*/ 	.byte	0x04, 0x17
        /*000a*/ 	.short	(.L_23 - .L_22)
.L_22:
        /*000c*/ 	.word	0x00000000
        /*0010*/ 	.short	0x0000
        /*0012*/ 	.short	0x0070
        /*0014*/ 	.byte	0x00, 0xf0, 0x01, 0x10


	//----- nvinfo : EIATTR_SPARSE_MMA_MASK
	.align		4
.L_23:
        /*0018*/ 	.byte	0x03, 0x50
        /*001a*/ 	.short	0x0000


	//----- nvinfo : EIATTR_MAXREG_COUNT
	.align		4
        /*001c*/ 	.byte	0x03, 0x1b
        /*001e*/ 	.short	0x00a8


	//----- nvinfo : EIATTR_NUM_BARRIERS
	.align		4
        /*0020*/ 	.byte	0x02, 0x4c
        /*0022*/ 	.byte	0x01
	.zero		1


	//----- nvinfo : EIATTR_EXTERNS
	.align		4
        /*0024*/ 	.byte	0x04, 0x0f
        /*0026*/ 	.short	(.L_25 - .L_24)


	//   ....[0]....
	.align		4
.L_24:
        /*0028*/ 	.word	index@(__assertfail)


	//----- nvinfo : EIATTR_ANNOTATIONS
	.align		4
.L_25:
        /*002c*/ 	.byte	0x04, 0x55
        /*002e*/ 	.short	(.L_27 - .L_26)


	//   ....[0]....
.L_26:
        /*0030*/ 	.word	0x00000001
        /*0034*/ 	.byte	0x20, 0x0a, 0x00, 0x00, 0x01, 0x00, 0x00, 0x00, 0x30, 0x0a, 0x00, 0x00, 0x01, 0x00, 0x00, 0x00
        /* <DEDUP_REMOVED lines=716> */
        /*2d04*/ 	.byte	0x10, 0xb1, 0x01, 0x00, 0x01, 0x00, 0x00, 0x00, 0x30, 0xb1, 0x01, 0x00


	//----- nvinfo : EIATTR_MERCURY_ISA_VERSION
	.align		4
.L_27:
        /*2d10*/ 	.byte	0x03, 0x5f
        /*2d12*/ 	.short	0x0101


	//----- nvinfo : EIATTR_INT_WARP_WIDE_INSTR_OFFSETS
	.align		4
        /*2d14*/ 	.byte	0x04, 0x31
        /*2d16*/ 	.short	(.L_29 - .L_28)


	//   ....[0]....
.L_28:
        /*2d18*/ 	.word	0x000005a0


	//   ....[1]....
        /*2d1c*/ 	.word	0x000005b0


	//   ....[2]....
        /*2d20*/ 	.word	0x00000720


	//----- nvinfo : EIATTR_COOP_GROUP_MASK_REGIDS
	.align		4
.L_29:
        /*2d24*/ 	.byte	0x04, 0x29
        /*2d26*/ 	.short	(.L_31 - .L_30)


	//   ....[0]....
.L_30:
        /*2d28*/ 	.word	0xffffffff


	//   ....[1]....
        /*2d2c*/ 	.word	0xffffffff


	//   ....[2]....
        /*2d30*/ 	.word	0xffffffff


	//   ....[3]....
        /*2d34*/ 	.word	0xffffffff


	//   ....[4]....
        /*2d38*/ 	.word	0xffffffff


	//   ....[5]....
        /*2d3c*/ 	.word	0xffffffff


	//----- nvinfo : EIATTR_COOP_GROUP_INSTR_OFFSETS
	.align		4
.L_31:
        /*2d40*/ 	.byte	0x04, 0x28
        /*2d42*/ 	.short	(.L_33 - .L_32)


	//   ....[0]....
.L_32:
        /*2d44*/ 	.word	0x00000070


	//   ....[1]....
        /*2d48*/ 	.word	0x00000080


	//   ....[2]....
        /*2d4c*/ 	.word	0x000001a0


	//   ....[3]....
        /*2d50*/ 	.word	0x000003f0


	//   ....[4]....
        /*2d54*/ 	.word	0x00000860


	//   ....[5]....
        /*2d58*/ 	.word	0x00001430


	//----- nvinfo : EIATTR_REG_RECONFIG
	.align		4
.L_33:
        /*2d5c*/ 	.byte	0x01, 0x54
	.zero		2


	//----- nvinfo : EIATTR_SYSCALL_OFFSETS
	.align		4
        /*2d60*/ 	.byte	0x04, 0x46
        /*2d62*/ 	.short	(.L_35 - .L_34)


	//   ....[0]....
.L_34:
        /*2d64*/ 	.word	0x000015e0


	//----- nvinfo : EIATTR_MBARRIER_INSTR_OFFSETS
	.align		4
.L_35:
        /*2d68*/ 	.byte	0x04, 0x39
        /*2d6a*/ 	.short	(.L_37 - .L_36)


	//   ....[0]....
.L_36:
        /*2d6c*/ 	.word	0x00000320
        /*2d70*/ 	.word	0x000000ff
        /*2d74*/ 	.word	0x00000000
        /*2d78*/ 	.short	0x0100
        /*2d7a*/ 	.byte	0x08
	.zero		1


	//   ....[1]....
        /*2d7c*/ 	.word	0x00000330
        /*2d80*/ 	.word	0x000000ff
        /*2d84*/ 	.word	0x00000028
        /*2d88*/ 	.short	0x0100
        /*2d8a*/ 	.byte	0x08
	.zero		1


	//   ....[2]....
        /*2d8c*/ 	.word	0x00000340
        /*2d90*/ 	.word	0x000000ff
        /*2d94*/ 	.word	0x00000008
        /*2d98*/ 	.short	0x0100
        /*2d9a*/ 	.byte	0x08
	.zero		1


	//   ....[3]....
        /*2d9c*/ 	.word	0x00000350
        /*2da0*/ 	.word	0x000000ff
        /*2da4*/ 	.word	0x00000030
        /*2da8*/ 	.short	0x0100
        /*2daa*/ 	.byte	0x08
	.zero		1


	//   ....[4]....
        /*2dac*/ 	.word	0x00000360
        /*2db0*/ 	.word	0x000000ff
        /*2db4*/ 	.word	0x00000010
        /*2db8*/ 	.short	0x0100
        /*2dba*/ 	.byte	0x08
	.zero		1


	//   ....[5]....
        /*2dbc*/ 	.word	0x00000370
        /*2dc0*/ 	.word	0x000000ff
        /*2dc4*/ 	.word	0x00000038
        /*2dc8*/ 	.short	0x0100
        /*2dca*/ 	.byte	0x08
	.zero		1


	//   ....[6]....
        /*2dcc*/ 	.word	0x00000380
        /*2dd0*/ 	.word	0x000000ff
        /*2dd4*/ 	.word	0x00000018
        /*2dd8*/ 	.short	0x0100
        /*2dda*/ 	.byte	0x08
	.zero		1


	//   ....[7]....
        /*2ddc*/ 	.word	0x00000390
        /*2de0*/ 	.word	0x000000ff
        /*2de4*/ 	.word	0x00000040
        /*2de8*/ 	.short	0x0100
        /*2dea*/ 	.byte	0x08
	.zero		1


	//   ....[8]....
        /*2dec*/ 	.word	0x000003a0
        /*2df0*/ 	.word	0x000000ff
        /*2df4*/ 	.word	0x00000020
        /*2df8*/ 	.short	0x0100
        /*2dfa*/ 	.byte	0x08
	.zero		1


	//   ....[9]....
        /*2dfc*/ 	.word	0x000003b0
        /*2e00*/ 	.word	0x000000ff
        /*2e04*/ 	.word	0x00000048
        /*2e08*/ 	.short	0x0100
        /*2e0a*/ 	.byte	0x08
	.zero		1


	//   ....[10]....
        /*2e0c*/ 	.word	0x00000790
        /*2e10*/ 	.word	0x000000ff
        /*2e14*/ 	.word	0x00000060
        /*2e18*/ 	.short	0x0100
        /*2e1a*/ 	.byte	0x06
	.zero		1


	//   ....[11]....
        /*2e1c*/ 	.word	0x000007c0
        /*2e20*/ 	.word	0x000000ff
        /*2e24*/ 	.word	0x00000068
        /*2e28*/ 	.short	0x0100
        /*2e2a*/ 	.byte	0x06
	.zero		1


	//   ....[12]....
        /*2e2c*/ 	.word	0x000016c0
        /*2e30*/ 	.word	0x00000004
        /*2e34*/ 	.word	0x00000000
        /*2e38*/ 	.short	0x010a
        /*2e3a*/ 	.byte	0x3f
	.zero		1


	//   ....[13]....
        /*2e3c*/ 	.word	0x00001700
        /*2e40*/ 	.word	0x00000004
        /*2e44*/ 	.word	0x00000000
        /*2e48*/ 	.short	0x010a
        /*2e4a*/ 	.byte	0x3f
	.zero		1


	//   ....[14]....
        /*2e4c*/ 	.word	0x00004d50
        /*2e50*/ 	.word	0x00000004
        /*2e54*/ 	.word	0x00000000
        /*2e58*/ 	.short	0x010a
        /*2e5a*/ 	.byte	0x3f
	.zero		1


	//   ....[15]....
        /*2e5c*/ 	.word	0x00004d90
        /*2e60*/ 	.word	0x00000004
        /*2e64*/ 	.word	0x00000000
        /*2e68*/ 	.short	0x010a
        /*2e6a*/ 	.byte	0x3f
	.zero		1


	//   ....[16]....
        /*2e6c*/ 	.word	0x00008e80
        /*2e70*/ 	.word	0x00000004
        /*2e74*/ 	.word	0x00000000
        /*2e78*/ 	.short	0x0101
        /*2e7a*/ 	.byte	0x3f
	.zero		1


	//   ....[17]....
        /*2e7c*/ 	.word	0x000090a0
        /*2e80*/ 	.word	0x00000000
        /*2e84*/ 	.word	0x00000000
        /*2e88*/ 	.short	0x0101
        /*2e8a*/ 	.byte	0x3f
	.zero		1


	//   ....[18]....
        /*2e8c*/ 	.word	0x0001aca0
        /*2e90*/ 	.word	0x00000005
        /*2e94*/ 	.word	0x00000028
        /*2e98*/ 	.short	0x010a
        /*2e9a*/ 	.byte	0x3f
	.zero		1


	//   ....[19]....
        /*2e9c*/ 	.word	0x0001b030
        /*2ea0*/ 	.word	0x00000002
        /*2ea4*/ 	.word	0x00000068
        /*2ea8*/ 	.short	0x0101
        /*2eaa*/ 	.byte	0x3f
	.zero		1


	//   ....[20]....
        /*2eac*/ 	.word	0x0001b830
        /*2eb0*/ 	.word	0x00000005
        /*2eb4*/ 	.word	0x00000000
        /*2eb8*/ 	.short	0x010a
        /*2eba*/ 	.byte	0x3f
	.zero		1


	//   ....[21]....
        /*2ebc*/ 	.word	0x0001b8c0
        /*2ec0*/ 	.word	0x00000007
        /*2ec4*/ 	.word	0x00000000
        /*2ec8*/ 	.short	0x010a
        /*2eca*/ 	.byte	0x3f
	.zero		1


	//   ....[22]....
        /*2ecc*/ 	.word	0x0001b950
        /*2ed0*/ 	.word	0x00000007
        /*2ed4*/ 	.word	0x00000000
        /*2ed8*/ 	.short	0x010a
        /*2eda*/ 	.byte	0x3f
	.zero		1


	//   ....[23]....
        /*2edc*/ 	.word	0x0001b9e0
        /*2ee0*/ 	.word	0x00000007
        /*2ee4*/ 	.word	0x00000000
        /*2ee8*/ 	.short	0x010a
        /*2eea*/ 	.byte	0x3f
	.zero		1


	//   ....[24]....
        /*2eec*/ 	.word	0x0001ba70
        /*2ef0*/ 	.word	0x00000003
        /*2ef4*/ 	.word	0x00000000
        /*2ef8*/ 	.short	0x010a
        /*2efa*/ 	.byte	0x3f
	.zero		1


	//   ....[25]....
        /*2efc*/ 	.word	0x0001bad0
        /*2f00*/ 	.word	0x00000004
        /*2f04*/ 	.word	0x00000000
        /*2f08*/ 	.short	0x010a
        /*2f0a*/ 	.byte	0x3f
	.zero		1


	//   ....[26]....
        /*2f0c*/ 	.word	0x0001bb20
        /*2f10*/ 	.word	0x00000004
        /*2f14*/ 	.word	0x00000000
        /*2f18*/ 	.short	0x010a
        /*2f1a*/ 	.byte	0x3f
	.zero		1


	//   ....[27]....
        /*2f1c*/ 	.word	0x0001bbf0
        /*2f20*/ 	.word	0x00000005
        /*2f24*/ 	.word	0x00000028
        /*2f28*/ 	.short	0x010a
        /*2f2a*/ 	.byte	0x3f
	.zero		1


	//   ....[28]....
        /*2f2c*/ 	.word	0x0001bcc0
        /*2f30*/ 	.word	0x00000005
        /*2f34*/ 	.word	0x00000000
        /*2f38*/ 	.short	0x010a
        /*2f3a*/ 	.byte	0x3f
	.zero		1


	//   ....[29]....
        /*2f3c*/ 	.word	0x0001bd10
        /*2f40*/ 	.word	0x00000007
        /*2f44*/ 	.word	0x00000000
        /*2f48*/ 	.short	0x010a
        /*2f4a*/ 	.byte	0x3f
	.zero		1


	//   ....[30]....
        /*2f4c*/ 	.word	0x0001bd60
        /*2f50*/ 	.word	0x00000007
        /*2f54*/ 	.word	0x00000000
        /*2f58*/ 	.short	0x010a
        /*2f5a*/ 	.byte	0x3f
	.zero		1


	//   ....[31]....
        /*2f5c*/ 	.word	0x0001bdb0
        /*2f60*/ 	.word	0x00000007
        /*2f64*/ 	.word	0x00000000
        /*2f68*/ 	.short	0x010a
        /*2f6a*/ 	.byte	0x3f
	.zero		1


	//----- nvinfo : EIATTR_NUM_MBARRIERS
	.align		4
.L_37:
        /*2f6c*/ 	.byte	0x03, 0x38
        /*2f6e*/ 	.short	0x000c


	//----- nvinfo : EIATTR_EXIT_INSTR_OFFSETS
	.align		4
        /*2f70*/ 	.byte	0x04, 0x1c
        /*2f72*/ 	.short	(.L_39 - .L_38)


	//   ....[0]....
.L_38:
        /*2f74*/ 	.word	0x00000ac0


	//   ....[1]....
        /*2f78*/ 	.word	0x00001350


	//   ....[2]....
        /*2f7c*/ 	.word	0x0001a2f0


	//   ....[3]....
        /*2f80*/ 	.word	0x0001a910


	//   ....[4]....
        /*2f84*/ 	.word	0x0001bac0


	//----- nvinfo : EIATTR_MAX_THREADS
	.align		4
.L_39:
        /*2f88*/ 	.byte	0x04, 0x05
        /*2f8a*/ 	.short	(.L_41 - .L_40)
.L_40:
        /*2f8c*/ 	.word	0x00000180
        /*2f90*/ 	.word	0x00000001
        /*2f94*/ 	.word	0x00000001


	//----- nvinfo : EIATTR_CRS_STACK_SIZE
	.align		4
.L_41:
        /*2f98*/ 	.byte	0x04, 0x1e
        /*2f9a*/ 	.short	(.L_43 - .L_42)
.L_42:
        /*2f9c*/ 	.word	0x00000000


	//----- nvinfo : EIATTR_CBANK_PARAM_SIZE
	.align		4
.L_43:
        /*2fa0*/ 	.byte	0x03, 0x19
        /*2fa2*/ 	.short	0x0470


	//----- nvinfo : EIATTR_PARAM_CBANK
	.align		4
        /*2fa4*/ 	.byte	0x04, 0x0a
        /*2fa6*/ 	.short	(.L_45 - .L_44)
	.align		4
.L_44:
        /*2fa8*/ 	.word	index@(.nv.constant0._ZN7cutlass13device_kernelINS_4gemm6kernel13GemmUniversalIN4cute5tupleIJiiiiEEENS1_10collective13CollectiveMmaINS1_34MainloopSm90TmaGmmaWarpSpecializedILi5ENS5_IJNS4_1CILi2EEENSA_ILi1EEESC_EEENS1_35KernelTmaWarpSpecializedCooperativeEEENS5_IJNSA_ILi256EEESG_NSA_ILi64EEEEEENS_10bfloat16_tENS5_IJlSC_lEEESJ_SK_NS4_8TiledMMAINS4_8MMA_AtomIJNS4_4SM904GMMA28MMA_64x256x16_F32BF16BF16_SSILNSO_5MajorE0ELSQ_0ELNSO_7ScaleInE1ELSR_1EEEEEENS4_6LayoutISD_NS5_IJSC_NSA_ILi0EEESV_EEEEENS5_IJNS4_10UnderscoreESY_SY_EEEEENS4_13SM90_TMA_LOADENS4_14ComposedLayoutINS4_7SwizzleILi3ELi4ELi3EEENS4_18smem_ptr_flag_bitsILi16EEENSU_INS5_IJNSA_ILi8EEESH_EEENS5_IJSH_SC_EEEEEEEvNS4_8identityENS4_23SM90_TMA_LOAD_MULTICASTES1B_vS1C_EENS_8epilogue10collective6detail29Sm90TmaWarpSpecializedAdapterINS1G_15DefaultEpilogueISJ_SK_SK_NS1F_6thread17LinearCombinationISJ_Li1EffLNS1K_9ScaleType4KindE0ELNS_15FloatRoundStyleE2ESJ_EENS1_15EpilogueDefaultEEEEEvvEEEEvNT_6ParamsE)
        /*2fac*/ 	.short	0x0210
        /*2fae*/ 	.short	0x0470


	//----- nvinfo : EIATTR_SW_WAR
	.align		4
.L_45:
        /*2fb0*/ 	.byte	0x04, 0x36
        /*2fb2*/ 	.short	(.L_47 - .L_46)
.L_46:
        /*2fb4*/ 	.word	0x00000008
.L_47:


//--------------------- .nv.callgraph             --------------------------
	.section	.nv.callgraph,"",@"SHT_CUDA_CALLGRAPH"
	.align	4
	.sectionentsize	8
	.align		4
        /*0000*/ 	.word	0x00000000
	.align		4
        /*0004*/ 	.word	0xffffffff
	.align		4
        /*0008*/ 	.word	index@(_ZN7cutlass13device_kernelINS_4gemm6kernel13GemmUniversalIN4cute5tupleIJiiiiEEENS1_10collective13CollectiveMmaINS1_34MainloopSm90TmaGmmaWarpSpecializedILi5ENS5_IJNS4_1CILi2EEENSA_ILi1EEESC_EEENS1_35KernelTmaWarpSpecializedCooperativeEEENS5_IJNSA_ILi256EEESG_NSA_ILi64EEEEEENS_10bfloat16_tENS5_IJlSC_lEEESJ_SK_NS4_8TiledMMAINS4_8MMA_AtomIJNS4_4SM904GMMA28MMA_64x256x16_F32BF16BF16_SSILNSO_5MajorE0ELSQ_0ELNSO_7ScaleInE1ELSR_1EEEEEENS4_6LayoutISD_NS5_IJSC_NSA_ILi0EEESV_EEEEENS5_IJNS4_10UnderscoreESY_SY_EEEEENS4_13SM90_TMA_LOADENS4_14ComposedLayoutINS4_7SwizzleILi3ELi4ELi3EEENS4_18smem_ptr_flag_bitsILi16EEENSU_INS5_IJNSA_ILi8EEESH_EEENS5_IJSH_SC_EEEEEEEvNS4_8identityENS4_23SM90_TMA_LOAD_MULTICASTES1B_vS1C_EENS_8epilogue10collective6detail29Sm90TmaWarpSpecializedAdapterINS1G_15DefaultEpilogueISJ_SK_SK_NS1F_6thread17LinearCombinationISJ_Li1EffLNS1K_9ScaleType4KindE0ELNS_15FloatRoundStyleE2ESJ_EENS1_15EpilogueDefaultEEEEEvvEEEEvNT_6ParamsE)
	.align		4
        /*000c*/ 	.word	index@(__assertfail)
	.align		4
        /*0010*/ 	.word	0x00000000
	.align		4
        /*0014*/ 	.word	0xfffffffe
	.align		4
        /*0018*/ 	.word	0x00000000
	.align		4
        /*001c*/ 	.word	0xfffffffd
	.align		4
        /*0020*/ 	.word	0x00000000
	.align		4
        /*0024*/ 	.word	0xfffffffc


//--------------------- .nv.constant4             --------------------------
	.section	.nv.constant4,"a",@progbits
	.align	8
	.align		8
.nv.constant4:
        /*0000*/ 	.dword	__assertfail
	.align		8
        /*0008*/ 	.dword	__unnamed_1
	.align		8
        /*0010*/ 	.dword	_ZN39_INTERNAL_b2b13512_4_k_cu_205daba4_40494cuda3std3__45__cpo5beginE
	.align		8
        /*0018*/ 	.dword	_ZN39_INTERNAL_b2b13512_4_k_cu_205daba4_40494cuda3std3__45__cpo3endE
	.align		8
        /*0020*/ 	.dword	_ZN39_INTERNAL_b2b13512_4_k_cu_205daba4_40494cuda3std3__45__cpo6cbeginE
	.align		8
        /*0028*/ 	.dword	_ZN39_INTERNAL_b2b13512_4_k_cu_205daba4_40494cuda3std3__45__cpo4cendE
	.align		8
        /*0030*/ 	.dword	_ZN39_INTERNAL_b2b13512_4_k_cu_205daba4_40494cuda3std3__441_GLOBAL__N__b2b13512_4_k_cu_205daba4_40496ignoreE
	.align		8
        /*0038*/ 	.dword	_ZN39_INTERNAL_b2b13512_4_k_cu_205daba4_40494cuda3std3__419piecewise_constructE
	.align		8
        /*0040*/ 	.dword	_ZN39_INTERNAL_b2b13512_4_k_cu_205daba4_40494cuda3std3__48in_placeE
	.align		8
        /*0048*/ 	.dword	_ZN39_INTERNAL_b2b13512_4_k_cu_205daba4_40494cuda3std6ranges3__45__cpo4swapE
	.align		8
        /*0050*/ 	.dword	_ZN39_INTERNAL_b2b13512_4_k_cu_205daba4_40494cuda3std6ranges3__45__cpo9iter_moveE
	.align		8
        /*0058*/ 	.dword	_ZN39_INTERNAL_b2b13512_4_k_cu_205daba4_40494cute7productE
	.align		8
        /*0060*/ 	.dword	_ZN39_INTERNAL_b2b13512_4_k_cu_205daba4_40494cute1_E
	.align		8
        /*0068*/ 	.dword	$str$22
	.align		8
        /*0070*/ 	.dword	$str$23


//--------------------- .text._ZN7cutlass13device_kernelINS_4gemm6kernel13GemmUniversalIN4cute5tupleIJiiiiEEENS1_10collective13CollectiveMmaINS1_34MainloopSm90TmaGmmaWarpSpecializedILi5ENS5_IJNS4_1CILi2EEENSA_ILi1EEESC_EEENS1_35KernelTmaWarpSpecializedCooperativeEEENS5_IJNSA_ILi256EEESG_NSA_ILi64EEEEEENS_10bfloat16_tENS5_IJlSC_lEEESJ_SK_NS4_8TiledMMAINS4_8MMA_AtomIJNS4_4SM904GMMA28MMA_64x256x16_F32BF16BF16_SSILNSO_5MajorE0ELSQ_0ELNSO_7ScaleInE1ELSR_1EEEEEENS4_6LayoutISD_NS5_IJSC_NSA_ILi0EEESV_EEEEENS5_IJNS4_10UnderscoreESY_SY_EEEEENS4_13SM90_TMA_LOADENS4_14ComposedLayoutINS4_7SwizzleILi3ELi4ELi3EEENS4_18smem_ptr_flag_bitsILi16EEENSU_INS5_IJNSA_ILi8EEESH_EEENS5_IJSH_SC_EEEEEEEvNS4_8identityENS4_23SM90_TMA_LOAD_MULTICASTES1B_vS1C_EENS_8epilogue10collective6detail29Sm90TmaWarpSpecializedAdapterINS1G_15DefaultEpilogueISJ_SK_SK_NS1F_6thread17LinearCombinationISJ_Li1EffLNS1K_9ScaleType4KindE0ELNS_15FloatRoundStyleE2ESJ_EENS1_15EpilogueDefaultEEEEEvvEEEEvNT_6ParamsE --------------------------
	.section	.text._ZN7cutlass13device_kernelINS_4gemm6kernel13GemmUniversalIN4cute5tupleIJiiiiEEENS1_10collective13CollectiveMmaINS1_34MainloopSm90TmaGmmaWarpSpecializedILi5ENS5_IJNS4_1CILi2EEENSA_ILi1EEESC_EEENS1_35KernelTmaWarpSpecializedCooperativeEEENS5_IJNSA_ILi256EEESG_NSA_ILi64EEEEEENS_10bfloat16_tENS5_IJlSC_lEEESJ_SK_NS4_8TiledMMAINS4_8MMA_AtomIJNS4_4SM904GMMA28MMA_64x256x16_F32BF16BF16_SSILNSO_5MajorE0ELSQ_0ELNSO_7ScaleInE1ELSR_1EEEEEENS4_6LayoutISD_NS5_IJSC_NSA_ILi0EEESV_EEEEENS5_IJNS4_10UnderscoreESY_SY_EEEEENS4_13SM90_TMA_LOADENS4_14ComposedLayoutINS4_7SwizzleILi3ELi4ELi3EEENS4_18smem_ptr_flag_bitsILi16EEENSU_INS5_IJNSA_ILi8EEESH_EEENS5_IJSH_SC_EEEEEEEvNS4_8identityENS4_23SM90_TMA_LOAD_MULTICASTES1B_vS1C_EENS_8epilogue10collective6detail29Sm90TmaWarpSpecializedAdapterINS1G_15DefaultEpilogueISJ_SK_SK_NS1F_6thread17LinearCombinationISJ_Li1EffLNS1K_9ScaleType4KindE0ELNS_15FloatRoundStyleE2ESJ_EENS1_15EpilogueDefaultEEEEEvvEEEEvNT_6ParamsE,"ax",@progbits
	.align	128
.text._ZN7cutlass13device_kernelINS_4gemm6kernel13GemmUniversalIN4cute5tupleIJiiiiEEENS1_10collective13CollectiveMmaINS1_34MainloopSm90TmaGmmaWarpSpecializedILi5ENS5_IJNS4_1CILi2EEENSA_ILi1EEESC_EEENS1_35KernelTmaWarpSpecializedCooperativeEEENS5_IJNSA_ILi256EEESG_NSA_ILi64EEEEEENS_10bfloat16_tENS5_IJlSC_lEEESJ_SK_NS4_8TiledMMAINS4_8MMA_AtomIJNS4_4SM904GMMA28MMA_64x256x16_F32BF16BF16_SSILNSO_5MajorE0ELSQ_0ELNSO_7ScaleInE1ELSR_1EEEEEENS4_6LayoutISD_NS5_IJSC_NSA_ILi0EEESV_EEEEENS5_IJNS4_10UnderscoreESY_SY_EEEEENS4_13SM90_TMA_LOADENS4_14ComposedLayoutINS4_7SwizzleILi3ELi4ELi3EEENS4_18smem_ptr_flag_bitsILi16EEENSU_INS5_IJNSA_ILi8EEESH_EEENS5_IJSH_SC_EEEEEEEvNS4_8identityENS4_23SM90_TMA_LOAD_MULTICASTES1B_vS1C_EENS_8epilogue10collective6detail29Sm90TmaWarpSpecializedAdapterINS1G_15DefaultEpilogueISJ_SK_SK_NS1F_6thread17LinearCombinationISJ_Li1EffLNS1K_9ScaleType4KindE0ELNS_15FloatRoundStyleE2ESJ_EENS1_15EpilogueDefaultEEEEEvvEEEEvNT_6ParamsE:
        .type           _ZN7cutlass13device_kernelINS_4gemm6kernel13GemmUniversalIN4cute5tupleIJiiiiEEENS1_10collective13CollectiveMmaINS1_34MainloopSm90TmaGmmaWarpSpecializedILi5ENS5_IJNS4_1CILi2EEENSA_ILi1EEESC_EEENS1_35KernelTmaWarpSpecializedCooperativeEEENS5_IJNSA_ILi256EEESG_NSA_ILi64EEEEEENS_10bfloat16_tENS5_IJlSC_lEEESJ_SK_NS4_8TiledMMAINS4_8MMA_AtomIJNS4_4SM904GMMA28MMA_64x256x16_F32BF16BF16_SSILNSO_5MajorE0ELSQ_0ELNSO_7ScaleInE1ELSR_1EEEEEENS4_6LayoutISD_NS5_IJSC_NSA_ILi0EEESV_EEEEENS5_IJNS4_10UnderscoreESY_SY_EEEEENS4_13SM90_TMA_LOADENS4_14ComposedLayoutINS4_7SwizzleILi3ELi4ELi3EEENS4_18smem_ptr_flag_bitsILi16EEENSU_INS5_IJNSA_ILi8EEESH_EEENS5_IJSH_SC_EEEEEEEvNS4_8identityENS4_23SM90_TMA_LOAD_MULTICASTES1B_vS1C_EENS_8epilogue10collective6detail29Sm90TmaWarpSpecializedAdapterINS1G_15DefaultEpilogueISJ_SK_SK_NS1F_6thread17LinearCombinationISJ_Li1EffLNS1K_9ScaleType4KindE0ELNS_15FloatRoundStyleE2ESJ_EENS1_15EpilogueDefaultEEEEEvvEEEEvNT_6ParamsE,@function
        .size           _ZN7cutlass13device_kernelINS_4gemm6kernel13GemmUniversalIN4cute5tupleIJiiiiEEENS1_10collective13CollectiveMmaINS1_34MainloopSm90TmaGmmaWarpSpecializedILi5ENS5_IJNS4_1CILi2EEENSA_ILi1EEESC_EEENS1_35KernelTmaWarpSpecializedCooperativeEEENS5_IJNSA_ILi256EEESG_NSA_ILi64EEEEEENS_10bfloat16_tENS5_IJlSC_lEEESJ_SK_NS4_8TiledMMAINS4_8MMA_AtomIJNS4_4SM904GMMA28MMA_64x256x16_F32BF16BF16_SSILNSO_5MajorE0ELSQ_0ELNSO_7ScaleInE1ELSR_1EEEEEENS4_6LayoutISD_NS5_IJSC_NSA_ILi0EEESV_EEEEENS5_IJNS4_10UnderscoreESY_SY_EEEEENS4_13SM90_TMA_LOADENS4_14ComposedLayoutINS4_7SwizzleILi3ELi4ELi3EEENS4_18smem_ptr_flag_bitsILi16EEENSU_INS5_IJNSA_ILi8EEESH_EEENS5_IJSH_SC_EEEEEEEvNS4_8identityENS4_23SM90_TMA_LOAD_MULTICASTES1B_vS1C_EENS_8epilogue10collective6detail29Sm90TmaWarpSpecializedAdapterINS1G_15DefaultEpilogueISJ_SK_SK_NS1F_6thread17LinearCombinationISJ_Li1EffLNS1K_9ScaleType4KindE0ELNS_15FloatRoundStyleE2ESJ_EENS1_15EpilogueDefaultEEEEEvvEEEEvNT_6ParamsE,(.L_x_583 - _ZN7cutlass13device_kernelINS_4gemm6kernel13GemmUniversalIN4cute5tupleIJiiiiEEENS1_10collective13CollectiveMmaINS1_34MainloopSm90TmaGmmaWarpSpecializedILi5ENS5_IJNS4_1CILi2EEENSA_ILi1EEESC_EEENS1_35KernelTmaWarpSpecializedCooperativeEEENS5_IJNSA_ILi256EEESG_NSA_ILi64EEEEEENS_10bfloat16_tENS5_IJlSC_lEEESJ_SK_NS4_8TiledMMAINS4_8MMA_AtomIJNS4_4SM904GMMA28MMA_64x256x16_F32BF16BF16_SSILNSO_5MajorE0ELSQ_0ELNSO_7ScaleInE1ELSR_1EEEEEENS4_6LayoutISD_NS5_IJSC_NSA_ILi0EEESV_EEEEENS5_IJNS4_10UnderscoreESY_SY_EEEEENS4_13SM90_TMA_LOADENS4_14ComposedLayoutINS4_7SwizzleILi3ELi4ELi3EEENS4_18smem_ptr_flag_bitsILi16EEENSU_INS5_IJNSA_ILi8EEESH_EEENS5_IJSH_SC_EEEEEEEvNS4_8identityENS4_23SM90_TMA_LOAD_MULTICASTES1B_vS1C_EENS_8epilogue10collective6detail29Sm90TmaWarpSpecializedAdapterINS1G_15DefaultEpilogueISJ_SK_SK_NS1F_6thread17LinearCombinationISJ_Li1EffLNS1K_9ScaleType4KindE0ELNS_15FloatRoundStyleE2ESJ_EENS1_15EpilogueDefaultEEEEEvvEEEEvNT_6ParamsE)
        .other          _ZN7cutlass13device_kernelINS_4gemm6kernel13GemmUniversalIN4cute5tupleIJiiiiEEENS1_10collective13CollectiveMmaINS1_34MainloopSm90TmaGmmaWarpSpecializedILi5ENS5_IJNS4_1CILi2EEENSA_ILi1EEESC_EEENS1_35KernelTmaWarpSpecializedCooperativeEEENS5_IJNSA_ILi256EEESG_NSA_ILi64EEEEEENS_10bfloat16_tENS5_IJlSC_lEEESJ_SK_NS4_8TiledMMAINS4_8MMA_AtomIJNS4_4SM904GMMA28MMA_64x256x16_F32BF16BF16_SSILNSO_5MajorE0ELSQ_0ELNSO_7ScaleInE1ELSR_1EEEEEENS4_6LayoutISD_NS5_IJSC_NSA_ILi0EEESV_EEEEENS5_IJNS4_10UnderscoreESY_SY_EEEEENS4_13SM90_TMA_LOADENS4_14ComposedLayoutINS4_7SwizzleILi3ELi4ELi3EEENS4_18smem_ptr_flag_bitsILi16EEENSU_INS5_IJNSA_ILi8EEESH_EEENS5_IJSH_SC_EEEEEEEvNS4_8identityENS4_23SM90_TMA_LOAD_MULTICASTES1B_vS1C_EENS_8epilogue10collective6detail29Sm90TmaWarpSpecializedAdapterINS1G_15DefaultEpilogueISJ_SK_SK_NS1F_6thread17LinearCombinationISJ_Li1EffLNS1K_9ScaleType4KindE0ELNS_15FloatRoundStyleE2ESJ_EENS1_15EpilogueDefaultEEEEEvvEEEEvNT_6ParamsE,@"STO_CUDA_ENTRY STV_DEFAULT"
_ZN7cutlass13device_kernelINS_4gemm6kernel13GemmUniversalIN4cute5tupleIJiiiiEEENS1_10collective13CollectiveMmaINS1_34MainloopSm90TmaGmmaWarpSpecializedILi5ENS5_IJNS4_1CILi2EEENSA_ILi1EEESC_EEENS1_35KernelTmaWarpSpecializedCooperativeEEENS5_IJNSA_ILi256EEESG_NSA_ILi64EEEEEENS_10bfloat16_tENS5_IJlSC_lEEESJ_SK_NS4_8TiledMMAINS4_8MMA_AtomIJNS4_4SM904GMMA28MMA_64x256x16_F32BF16BF16_SSILNSO_5MajorE0ELSQ_0ELNSO_7ScaleInE1ELSR_1EEEEEENS4_6LayoutISD_NS5_IJSC_NSA_ILi0EEESV_EEEEENS5_IJNS4_10UnderscoreESY_SY_EEEEENS4_13SM90_TMA_LOADENS4_14ComposedLayoutINS4_7SwizzleILi3ELi4ELi3EEENS4_18smem_ptr_flag_bitsILi16EEENSU_INS5_IJNSA_ILi8EEESH_EEENS5_IJSH_SC_EEEEEEEvNS4_8identityENS4_23SM90_TMA_LOAD_MULTICASTES1B_vS1C_EENS_8epilogue10collective6detail29Sm90TmaWarpSpecializedAdapterINS1G_15DefaultEpilogueISJ_SK_SK_NS1F_6thread17LinearCombinationISJ_Li1EffLNS1K_9ScaleType4KindE0ELNS_15FloatRoundStyleE2ESJ_EENS1_15EpilogueDefaultEEEEEvvEEEEvNT_6ParamsE:
[----:B------:R-:W0:Y:S02]  /*0000*/  LDC R1, c[0x0][0x28] ;  /* 0x00000a00ff017b82 */ /* 0x000e240000000800 */
[----:B0-----:R-:W-:Y:S01]  /*0010*/  VIADD R1, R1, 0xfffff878 ;  /* 0xfffff87801017836 */ /* 0x001fe20000000000 */
[----:B------:R-:W0:Y:S01]  /*0020*/  S2R R4, SR_TID.X ;  /* 0x0000000000047919 */ /* 0x000e220000002100 */
[----:B------:R-:W-:Y:S01]  /*0030*/  ELECT P0, URZ, PT ;  /* 0x00000000003f782f */ /* 0x000fe20003800000 */
[----:B------:R-:W-:Y:S01]  /*0040*/  BSSY B0, `(.L_x_0) ;  /* 0x0000015000007945 */ /* 0x000fe20003800000 */
[--C-:B0-----:R-:W-:Y:S02]  /*0050*/  SHF.R.U32.HI R0, RZ, 0x5, R4.reuse ;  /* 0x00000005ff007819 */ /* 0x101fe40000011604 */
[----:B------:R-:W-:-:S03]  /*0060*/  SHF.R.U32.HI R2, RZ, 0x7, R4 ;  /* 0x00000007ff027819 */ /* 0x000fc60000011604 */
[----:B------:R-:W0:Y:S04]  /*0070*/  SHFL.IDX PT, R3, R0, RZ, 0x1f ;  /* 0x00001fff00037589 */ /* 0x000e2800000e0000 */
[----:B------:R-:W1:Y:S01]  /*0080*/  SHFL.IDX PT, R2, R2, RZ, 0x1f ;  /* 0x00001fff02027589 */ /* 0x000e6200000e0000 */
[----:B0-----:R-:W-:Y:S02]  /*0090*/  R2UR UR9, R3 ;  /* 0x00000000030972ca */ /* 0x001fe400000e0000 */
[----:B-1----:R-:W-:-:S11]  /*00a0*/  R2UR UR5, R2 ;  /* 0x00000000020572ca */ /* 0x002fd600000e0000 */
[----:B------:R-:W-:Y:S02]  /*00b0*/  USHF.R.S32.HI UR4, URZ, 0x1f, UR9 ;  /* 0x0000001f3f047899 */ /* 0x000fe40008011409 */
[----:B------:R-:W-:Y:S02]  /*00c0*/  ISETP.NE.OR P0, PT, RZ, UR9, !P0 ;  /* 0x00000009ff007c0c */ /* 0x000fe4000c705670 */
[----:B------:R-:W-:-:S04]  /*00d0*/  ULEA.HI UR4, UR4, UR9, URZ, 0x2 ;  /* 0x0000000904047291 */ /* 0x000fc8000f8f103f */
[----:B------:R-:W-:-:S04]  /*00e0*/  ULOP3.LUT UR4, UR4, 0xfffffffc, URZ, 0xc0, !UPT ;  /* 0xfffffffc04047892 */ /* 0x000fc8000f8ec03f */
[----:B------:R-:W-:-:S03]  /*00f0*/  UIADD3 UR9, UR9, -UR4, URZ ;  /* 0x8000000409097290 */ /* 0x000fc6000fffe03f */
[----:B------:R-:W-:Y:S09]  /*0100*/  @P0 BRA `(.L_x_1) ;  /* 0x0000000000200947 */ /* 0x000ff20003800000 */
[----:B------:R-:W-:Y:S02]  /*0110*/  ULDC.64 UR6, c[0x0][0x198] ;  /* 0x0000660000067ab9 */ /* 0x000fe40000000a00 */
[----:B------:R-:W-:Y:S02]  /*0120*/  UIADD3 UR10, UP0, UR6, 0xf0, URZ ;  /* 0x000000f0060a7890 */ /* 0x000fe4000ff1e03f */
[----:B------:R-:W-:Y:S02]  /*0130*/  UIADD3 UR6, UP1, UR6, 0x1f0, URZ ;  /* 0x000001f006067890 */ /* 0x000fe4000ff3e03f */
[----:B------:R-:W-:Y:S02]  /*0140*/  UIADD3.X UR11, URZ, UR7, URZ, UP0, !UPT ;  /* 0x000000073f0b7290 */ /* 0x000fe400087fe43f */
[----:B------:R-:W-:-:S07]  /*0150*/  UIADD3.X UR7, URZ, UR7, URZ, UP1, !UPT ;  /* 0x000000073f077290 */ /* 0x000fce0008ffe43f */
[----:B------:R0:W-:Y:S02]  /*0160*/  UTMACCTL.PF [UR10] ;  /* 0x000000000a0079b9 */ /* 0x0001e40008040000 */
[----:B------:R0:W-:Y:S02]  /*0170*/  UTMACCTL.PF [UR6] ;  /* 0x00000000060079b9 */ /* 0x0001e40008040000 */
[----:B0-----:R-:W-:Y:S01]  /*0180*/  NOP ;  /* 0x0000000000007918 */ /* 0x001fe20000000000 */
.L_x_1:
[----:B------:R-:W-:Y:S05]  /*0190*/  BSYNC B0 ;  /* 0x0000000000007941 */ /* 0x000fea0003800000 */
.L_x_0:
[----:B------:R-:W0:Y:S01]  /*01a0*/  SHFL.IDX PT, R2, R0, RZ, 0x1f ;  /* 0x00001fff00027589 */ /* 0x000e2200000e0000 */
[----:B------:R-:W-:Y:S01]  /*01b0*/  UISETP.NE.AND UP0, UPT, UR9, 0x3, UPT ;  /* 0x000000030900788c */ /* 0x000fe2000bf05270 */
[----:B------:R-:W-:Y:S01]  /*01c0*/  ISETP.NE.AND P1, PT, RZ, UR5, PT ;  /* 0x00000005ff007c0c */ /* 0x000fe2000bf25270 */
[----:B------:R-:W-:Y:S02]  /*01d0*/  UIADD3 UR16, UR5, -0x1, URZ ;  /* 0xffffffff05107890 */ /* 0x000fe4000fffe03f */
[----:B------:R-:W-:Y:S02]  /*01e0*/  UISETP.EQ.OR UP0, UPT, UR9, URZ, !UP0 ;  /* 0x0000003f0900728c */ /* 0x000fe4000c702670 */
[----:B------:R-:W-:Y:S02]  /*01f0*/  UISETP.GE.U32.AND UP1, UPT, UR16, 0x2, UPT ;  /* 0x000000021000788c */ /* 0x000fe4000bf26070 */
[----:B------:R-:W-:-:S04]  /*0200*/  UISETP.EQ.AND UP0, UPT, UR5, URZ, UP0 ;  /* 0x0000003f0500728c */ /* 0x000fc80008702270 */
[----:B------:R-:W-:-:S04]  /*0210*/  USEL UR40, URZ, 0x1, !UP0 ;  /* 0x000000013f287887 */ /* 0x000fc8000c000000 */
[----:B------:R-:W-:Y:S01]  /*0220*/  USEL UR40, UR40, 0x2, UP1 ;  /* 0x0000000228287887 */ /* 0x000fe20008800000 */
[----:B0-----:R-:W-:-:S13]  /*0230*/  ISETP.NE.AND P0, PT, R2, RZ, PT ;  /* 0x000000ff0200720c */ /* 0x001fda0003f05270 */
[----:B------:R-:W-:Y:S05]  /*0240*/  @P0 BRA `(.L_x_2) ;  /* 0x0000000000600947 */ /* 0x000fea0003800000 */
[----:B------:R-:W0:Y:S01]  /*0250*/  S2UR UR8, SR_CgaCtaId ;  /* 0x00000000000879c3 */ /* 0x000e220000008800 */
[----:B------:R-:W-:Y:S01]  /*0260*/  UMOV UR4, 0x400 ;  /* 0x0000040000047882 */ /* 0x000fe20000000000 */
[----:B------:R-:W-:Y:S01]  /*0270*/  UMOV UR5, 0x1 ;  /* 0x0000000100057882 */ /* 0x000fe20000000000 */
[----:B------:R-:W-:Y:S01]  /*0280*/  UMOV UR6, 0x4 ;  /* 0x0000000400067882 */ /* 0x000fe20000000000 */
[----:B------:R-:W-:Y:S01]  /*0290*/  ELECT P0, URZ, PT ;  /* 0x00000000003f782f */ /* 0x000fe20003800000 */
[----:B------:R-:W-:-:S04]  /*02a0*/  UIADD3 UR6, -UR6, 0x100000, URZ ;  /* 0x0010000006067890 */ /* 0x000fc8000fffe13f */
[----:B------:R-:W-:Y:S02]  /*02b0*/  USHF.L.U32 UR7, UR6, 0xb, URZ ;  /* 0x0000000b06077899 */ /* 0x000fe4000800063f */
[----:B------:R-:W-:Y:S02]  /*02c0*/  USHF.L.U32 UR6, UR6, 0x1, URZ ;  /* 0x0000000106067899 */ /* 0x000fe4000800063f */
[----:B0-----:R-:W-:Y:S02]  /*02d0*/  ULEA UR8, UR8, UR4, 0x18 ;  /* 0x0000000408087291 */ /* 0x001fe4000f8ec03f */
[----:B------:R-:W-:-:S04]  /*02e0*/  UIADD3 UR4, -UR5, 0x100000, URZ ;  /* 0x0010000005047890 */ /* 0x000fc8000fffe13f */
[----:B------:R-:W-:Y:S02]  /*02f0*/  USHF.L.U32 UR5, UR4, 0xb, URZ ;  /* 0x0000000b04057899 */ /* 0x000fe4000800063f */
[----:B------:R-:W-:Y:S01]  /*0300*/  USHF.L.U32 UR4, UR4, 0x1, URZ ;  /* 0x0000000104047899 */ /* 0x000fe2000800063f */
[----:B------:R-:W0:Y:S11]  /*0310*/  FENCE.VIEW.ASYNC.S ;  /* 0x00000000000073c6 */ /* 0x000e360000000000 */
[----:B0-----:R0:W1:Y:S01]  /*0320*/  SYNCS.EXCH.64 URZ, [UR8], UR4 ;  /* 0x00000004083f75b2 */ /* 0x0010620008000100 */
[----:B------:R0:W2:Y:S01]  /*0330*/  SYNCS.EXCH.64 URZ, [UR8+0x28], UR6 ;  /* 0x00002806083f75b2 */ /* 0x0000a20008000100 */
[----:B------:R0:W3:Y:S01]  /*0340*/  SYNCS.EXCH.64 URZ, [UR8+0x8], UR4 ;  /* 0x00000804083f75b2 */ /* 0x0000e20008000100 */
[----:B------:R0:W4:Y:S01]  /*0350*/  SYNCS.EXCH.64 URZ, [UR8+0x30], UR6 ;  /* 0x00003006083f75b2 */ /* 0x0001220008000100 */
[----:B------:R0:W0:Y:S01]  /*0360*/  SYNCS.EXCH.64 URZ, [UR8+0x10], UR4 ;  /* 0x00001004083f75b2 */ /* 0x0000220008000100 */
[----:B------:R0:W0:Y:S01]  /*0370*/  SYNCS.EXCH.64 URZ, [UR8+0x38], UR6 ;  /* 0x00003806083f75b2 */ /* 0x0000220008000100 */
[----:B------:R0:W0:Y:S01]  /*0380*/  SYNCS.EXCH.64 URZ, [UR8+0x18], UR4 ;  /* 0x00001804083f75b2 */ /* 0x0000220008000100 */
[----:B------:R0:W0:Y:S01]  /*0390*/  SYNCS.EXCH.64 URZ, [UR8+0x40], UR6 ;  /* 0x00004006083f75b2 */ /* 0x0000220008000100 */
[----:B------:R0:W0:Y:S01]  /*03a0*/  SYNCS.EXCH.64 URZ, [UR8+0x20], UR4 ;  /* 0x00002004083f75b2 */ /* 0x0000220008000100 */
[----:B------:R0:W0:Y:S01]  /*03b0*/  SYNCS.EXCH.64 URZ, [UR8+0x48], UR6 ;  /* 0x00004806083f75b2 */ /* 0x0000220008000100 */
[----:B------:R-:W-:Y:S01]  /*03c0*/  NOP ;  /* 0x0000000000007918 */ /* 0x000fe20000000000 */
.L_x_2:
[----:B------:R-:W5:Y:S01]  /*03d0*/  S2UR UR13, SR_CTAID.X ;  /* 0x00000000000d79c3 */ /* 0x000f620000002500 */
[----:B------:R-:W-:Y:S01]  /*03e0*/  SHF.R.S32.HI R3, RZ, 0x1f, R4 ;  /* 0x0000001fff037819 */ /* 0x000fe20000011404 */
[----:B------:R5:W1:Y:S01]  /*03f0*/  SHFL.IDX PT, R6, R0, RZ, 0x1f ;  /* 0x00001fff00067589 */ /* 0x000a6200000e0000 */
[----:B0-----:R-:W-:Y:S01]  /*0400*/  ULDC UR4, c[0x0][0x150] ;  /* 0x0000540000047ab9 */ /* 0x001fe20000000800 */
[----:B------:R-:W-:Y:S02]  /*0410*/  ELECT P0, URZ, PT ;  /* 0x00000000003f782f */ /* 0x000fe40003800000 */
[----:B------:R-:W-:Y:S01]  /*0420*/  LEA.HI R3, R3, R4, RZ, 0x7 ;  /* 0x0000000403037211 */ /* 0x000fe200078f38ff */
[----:B------:R-:W-:Y:S01]  /*0430*/  ULDC UR5, c[0x0][0x154] ;  /* 0x0000550000057ab9 */ /* 0x000fe20000000800 */
[----:B------:R-:W-:Y:S01]  /*0440*/  SHF.R.S32.HI R7, RZ, 0x1f, R2 ;  /* 0x0000001fff077819 */ /* 0x000fe20000011402 */
[----:B------:R-:W0:Y:S01]  /*0450*/  S2UR UR10, SR_CTAID.Y ;  /* 0x00000000000a79c3 */ /* 0x000e220000002600 */
[----:B------:R-:W-:Y:S01]  /*0460*/  LOP3.LUT R3, R3, 0xffffff80, RZ, 0xc0, !PT ;  /* 0xffffff8003037812 */ /* 0x000fe200078ec0ff */
[----:B------:R-:W-:Y:S01]  /*0470*/  ULDC UR8, c[0x0][0x144] ;  /* 0x0000510000087ab9 */ /* 0x000fe20000000800 */
[----:B------:R-:W-:Y:S01]  /*0480*/  LEA.HI R7, R7, R2, RZ, 0x2 ;  /* 0x0000000207077211 */ /* 0x000fe200078f10ff */
[----:B------:R-:W-:Y:S01]  /*0490*/  NOP ;  /* 0x0000000000007918 */ /* 0x000fe20000000000 */
[----:B------:R-:W-:Y:S01]  /*04a0*/  NOP ;  /* 0x0000000000007918 */ /* 0x000fe20000000000 */
[----:B------:R-:W-:Y:S01]  /*04b0*/  IMAD.IADD R3, R4, 0x1, -R3 ;  /* 0x0000000104037824 */ /* 0x000fe200078e0a03 */
[----:B------:R-:W-:Y:S01]  /*04c0*/  LOP3.LUT R7, R7, 0x3ffffffc, RZ, 0xc0, !PT ;  /* 0x3ffffffc07077812 */ /* 0x000fe200078ec0ff */
[----:B------:R-:W-:Y:S01]  /*04d0*/  ULDC UR11, c[0x0][0x148] ;  /* 0x00005200000b7ab9 */ /* 0x000fe20000000800 */
[----:B------:R-:W-:-:S02]  /*04e0*/  IMAD.MOV.U32 R17, RZ, RZ, 0x1 ;  /* 0x00000001ff117424 */ /* 0x000fc400078e00ff */
[----:B------:R-:W-:Y:S01]  /*04f0*/  SHF.R.S32.HI R4, RZ, 0x1f, R3 ;  /* 0x0000001fff047819 */ /* 0x000fe20000011403 */
[----:B------:R-:W-:-:S03]  /*0500*/  IMAD.IADD R2, R2, 0x1, -R7 ;  /* 0x0000000102027824 */ /* 0x000fc600078e0a07 */
[----:B------:R-:W-:Y:S02]  /*0510*/  LEA.HI R4, R4, R3, RZ, 0x3 ;  /* 0x0000000304047211 */ /* 0x000fe400078f18ff */
[----:B-----5:R-:W-:Y:S02]  /*0520*/  I2FP.F32.U32 R5, UR13 ;  /* 0x0000000d00057c45 */ /* 0x020fe40008201000 */
[--C-:B------:R-:W-:Y:S02]  /*0530*/  SHF.R.S32.HI R0, RZ, 0x3, R4.reuse ;  /* 0x00000003ff007819 */ /* 0x100fe40000011404 */
[----:B-1----:R-:W-:Y:S01]  /*0540*/  ISETP.NE.OR P0, PT, R6, RZ, !P0 ;  /* 0x000000ff0600720c */ /* 0x002fe20004705670 */
[----:B------:R-:W-:Y:S01]  /*0550*/  FMUL R8, R5, UR4 ;  /* 0x0000000405087c20 */ /* 0x000fe20008400000 */
[----:B------:R-:W-:-:S04]  /*0560*/  SHF.R.S32.HI R5, RZ, 0x1f, R4 ;  /* 0x0000001fff057819 */ /* 0x000fc80000011404 */
[----:B------:R-:W-:Y:S01]  /*0570*/  LEA.HI R5, R5, R0, RZ, 0x2 ;  /* 0x0000000005057211 */ /* 0x000fe200078f10ff */
[----:B------:R-:W1:Y:S03]  /*0580*/  F2I.U32.TRUNC.NTZ R8, R8 ;  /* 0x0000000800087305 */ /* 0x000e66000020f000 */
[----:B------:R-:W-:-:S03]  /*0590*/  LOP3.LUT R5, R5, 0xfffffffc, RZ, 0xc0, !PT ;  /* 0xfffffffc05057812 */ /* 0x000fc600078ec0ff */
[----:B------:R-:W-:Y:S01]  /*05a0*/  VOTEU.ALL UP0, P0 ;  /* 0x00000000003f7886 */ /* 0x000fe20000000000 */
[----:B------:R-:W-:Y:S01]  /*05b0*/  VOTEU.ALL UP1, P0 ;  /* 0x00000000003f7886 */ /* 0x000fe20000020000 */
[----:B------:R-:W-:Y:S01]  /*05c0*/  IMAD.IADD R5, R0, 0x1, -R5 ;  /* 0x0000000100057824 */ /* 0x000fe200078e0a05 */
[----:B0-----:R-:W-:Y:S02]  /*05d0*/  I2FP.F32.U32 R0, UR10 ;  /* 0x0000000a00007c45 */ /* 0x001fe40008201000 */
[----:B------:R-:W0:Y:S01]  /*05e0*/  @!UP0 S2UR UR7, SR_CgaCtaId ;  /* 0x00000000000789c3 */ /* 0x000e220000008800 */
[----:B------:R-:W-:Y:S01]  /*05f0*/  @!UP0 UMOV UR6, 0x400 ;  /* 0x0000040000068882 */ /* 0x000fe20000000000 */
[----:B------:R-:W-:Y:S01]  /*0600*/  LEA R2, R2, R5, 0x2 ;  /* 0x0000000502027211 */ /* 0x000fe200078e10ff */
[----:B------:R-:W-:Y:S01]  /*0610*/  FMUL R4, R0, UR5 ;  /* 0x0000000500047c20 */ /* 0x000fe20008400000 */
[----:B-1----:R-:W-:Y:S02]  /*0620*/  R2UR UR4, R8 ;  /* 0x00000000080472ca */ /* 0x002fe400000e0000 */
[----:B------:R-:W-:-:S03]  /*0630*/  LEA.HI R0, R2, R2, RZ, 0x1 ;  /* 0x0000000202007211 */ /* 0x000fc600078f08ff */
[----:B------:R-:W1:Y:S01]  /*0640*/  F2I.U32.TRUNC.NTZ R4, R4 ;  /* 0x0000000400047305 */ /* 0x000e62000020f000 */
[----:B------:R-:W-:-:S05]  /*0650*/  LOP3.LUT R5, R0, 0xfffffffe, RZ, 0xc0, !PT ;  /* 0xfffffffe00057812 */ /* 0x000fca00078ec0ff */
[----:B------:R-:W-:Y:S02]  /*0660*/  IMAD.IADD R5, R2, 0x1, -R5 ;  /* 0x0000000102057824 */ /* 0x000fe400078e0a05 */
[----:B------:R-:W-:-:S04]  /*0670*/  UIADD3 UR4, -UR4, URZ, URZ ;  /* 0x0000003f04047290 */ /* 0x000fc8000fffe13f */
[----:B------:R-:W-:Y:S01]  /*0680*/  UIMAD UR8, UR8, UR4, UR13 ;  /* 0x00000004080872a4 */ /* 0x000fe2000f8e020d */
[----:B-1----:R-:W-:Y:S02]  /*0690*/  R2UR UR12, R4 ;  /* 0x00000000040c72ca */ /* 0x002fe400000e0000 */
[----:B------:R-:W-:Y:S01]  /*06a0*/  UMOV UR4, 0x20 ;  /* 0x0000002000047882 */ /* 0x000fe20000000000 */
[----:B------:R-:W1:Y:S02]  /*06b0*/  LDC R4, c[0x0][0x140] ;  /* 0x00005000ff047b82 */ /* 0x000e640000000800 */
[----:B------:R-:W-:Y:S01]  /*06c0*/  ISETP.NE.AND P3, PT, R5, UR8, PT ;  /* 0x0000000805007c0c */ /* 0x000fe2000bf65270 */
[----:B------:R-:W-:-:S04]  /*06d0*/  @!UP0 UIADD3 UR4, -UR4, 0x100000, URZ ;  /* 0x0010000004048890 */ /* 0x000fc8000fffe13f */
[----:B------:R-:W-:Y:S02]  /*06e0*/  @!UP0 USHF.L.U32 UR5, UR4, 0xb, URZ ;  /* 0x0000000b04058899 */ /* 0x000fe4000800063f */
[----:B------:R-:W-:Y:S01]  /*06f0*/  @!UP0 USHF.L.U32 UR4, UR4, 0x1, URZ ;  /* 0x0000000104048899 */ /* 0x000fe2000800063f */
[C---:B------:R-:W-:Y:S01]  /*0700*/  IMAD.SHL.U32 R5, R2.reuse, 0x4, RZ ;  /* 0x0000000402057824 */ /* 0x040fe200078e00ff */
[----:B0-----:R-:W-:Y:S01]  /*0710*/  @!UP0 ULEA UR6, UR7, UR6, 0x18 ;  /* 0x0000000607068291 */ /* 0x001fe2000f8ec03f */
[----:B------:R-:W-:Y:S01]  /*0720*/  VOTEU.ALL UP0, P0 ;  /* 0x00000000003f7886 */ /* 0x000fe20000000000 */
[----:B------:R-:W-:Y:S02]  /*0730*/  LOP3.LUT P0, RZ, R3, 0x7, RZ, 0xc0, !PT ;  /* 0x0000000703ff7812 */ /* 0x000fe4000780c0ff */
[----:B------:R-:W-:Y:S01]  /*0740*/  LOP3.LUT R152, R2, 0xc, R5, 0x78, !PT ;  /* 0x0000000c02987812 */ /* 0x000fe200078e7805 */
[----:B------:R-:W-:-:S03]  /*0750*/  UIADD3 UR12, -UR12, URZ, URZ ;  /* 0x0000003f0c0c7290 */ /* 0x000fc6000fffe13f */
[C---:B------:R-:W-:Y:S02]  /*0760*/  ISETP.LT.U32.AND P0, PT, R152.reuse, 0x2, !P0 ;  /* 0x000000029800780c */ /* 0x040fe40004701070 */
[----:B------:R-:W-:Y:S01]  /*0770*/  @P3 LEA.HI R0, R152, R152, RZ, 0x1 ;  /* 0x0000009898003211 */ /* 0x000fe200078f08ff */
[----:B------:R-:W0:Y:S02]  /*0780*/  FENCE.VIEW.ASYNC.S ;  /* 0x00000000000073c6 */ /* 0x000e240000000000 */
[----:B0-----:R-:W0:Y:S01]  /*0790*/  @!UP0 SYNCS.EXCH.64 URZ, [UR6+0x60], UR4 ;  /* 0x00006004063f85b2 */ /* 0x001e220008000100 */
[----:B------:R-:W-:Y:S02]  /*07a0*/  @P3 SHF.R.S32.HI R0, RZ, 0x1, R0 ;  /* 0x00000001ff003819 */ /* 0x000fe40000011400 */
[----:B-1----:R-:W-:Y:S01]  /*07b0*/  ISETP.EQ.U32.AND P2, PT, R4, 0x1, PT ;  /* 0x000000010400780c */ /* 0x002fe20003f42070 */
[----:B------:R1:W0:Y:S01]  /*07c0*/  @!UP1 SYNCS.EXCH.64 URZ, [UR6+0x68], UR4 ;  /* 0x00006804063f95b2 */ /* 0x0002220008000100 */
[----:B------:R-:W-:Y:S01]  /*07d0*/  NOP ;  /* 0x0000000000007918 */ /* 0x000fe20000000000 */
[----:B-1----:R-:W-:-:S06]  /*07e0*/  UIMAD UR4, UR11, UR12, UR10 ;  /* 0x0000000c0b0472a4 */ /* 0x002fcc000f8e020a */
[----:B------:R-:W-:Y:S02]  /*07f0*/  @P3 ISETP.NE.AND P4, PT, R0, UR4, PT ;  /* 0x0000000400003c0c */ /* 0x000fe4000bf85270 */
[----:B------:R-:W-:Y:S02]  /*0800*/  SEL R0, RZ, 0x1, !P0 ;  /* 0x00000001ff007807 */ /* 0x000fe40004000000 */
[----:B------:R-:W-:-:S04]  /*0810*/  @P3 SEL R17, RZ, 0x1, P4 ;  /* 0x00000001ff113807 */ /* 0x000fc80002000000 */
[----:B------:R-:W-:Y:S01]  /*0820*/  LOP3.LUT R17, R17, R0, RZ, 0xc0, !PT ;  /* 0x0000000011117212 */ /* 0x000fe200078ec0ff */
[----:B------:R-:W-:Y:S06]  /*0830*/  @!P2 BRA `(.L_x_3) ;  /* 0x000000000008a947 */ /* 0x000fec0003800000 */
[----:B0-234-:R-:W-:Y:S01]  /*0840*/  UCGABAR_ARV ;  /* 0x00000000000079c7 */ /* 0x01dfe20008000000 */
[----:B------:R-:W-:Y:S05]  /*0850*/  BRA `(.L_x_4) ;  /* 0x0000000000047947 */ /* 0x000fea0003800000 */
.L_x_3:
[----:B0-234-:R-:W-:Y:S01]  /*0860*/  NOP ;  /* 0x0000000000007918 */ /* 0x01dfe20000000000 */
.L_x_4:
[----:B------:R-:W-:Y:S01]  /*0870*/  ULDC UR4, c[0x0][0x65c] ;  /* 0x0001970000047ab9 */ /* 0x000fe20000000800 */
[----:B------:R-:W-:Y:S01]  /*0880*/  UMOV UR5, URZ ;  /* 0x0000003f00057c82 */ /* 0x000fe20008000000 */
[----:B------:R-:W-:-:S03]  /*0890*/  UISETP.NE.AND UP0, UPT, UR4, 0x1, UPT ;  /* 0x000000010400788c */ /* 0x000fc6000bf05270 */
[----:B------:R-:W-:Y:S01]  /*08a0*/  UMOV UR4, UR13 ;  /* 0x0000000d00047c82 */ /* 0x000fe20008000000 */
[----:B------:R-:W-:Y:S02]  /*08b0*/  UP2UR UR45, UPR, URZ, 0x1 ;  /* 0x000000013f2d7883 */ /* 0x000fe40008000000 */
[----:B------:R-:W-:Y:S02]  /*08c0*/  PLOP3.LUT P0, PT, PT, PT, UP0, 0x80, 0x0 ;  /* 0x000000000000781c */ /* 0x000fe40003f0f008 */
[----:B------:R-:W-:Y:S02]  /*08d0*/  PLOP3.LUT P3, PT, PT, PT, UP0, 0x80, 0x0 ;  /* 0x000000000000781c */ /* 0x000fe40003f6f008 */
[----:B------:R-:W-:Y:S01]  /*08e0*/  PLOP3.LUT P5, PT, PT, PT, UP0, 0x80, 0x0 ;  /* 0x000000000000781c */ /* 0x000fe20003faf008 */
[----:B------:R-:W-:Y:S01]  /*08f0*/  @UP0 ULDC UR14, c[0x0][0x10] ;  /* 0x00000400000e0ab9 */ /* 0x000fe20000000800 */
[----:B------:R-:W-:Y:S01]  /*0900*/  @UP0 UMOV UR6, UR10 ;  /* 0x0000000a00060c82 */ /* 0x000fe20008000000 */
[----:B------:R-:W-:Y:S01]  /*0910*/  @UP0 UMOV UR7, URZ ;  /* 0x0000003f00070c82 */ /* 0x000fe20008000000 */
[----:B------:R-:W-:Y:S01]  /*0920*/  PLOP3.LUT P4, PT, PT, PT, UP0, 0x80, 0x0 ;  /* 0x000000000000781c */ /* 0x000fe20003f8f008 */
[----:B------:R-:W-:-:S03]  /*0930*/  @UP0 UIMAD.WIDE.U32 UR14, UR13, UR14, UR6 ;  /* 0x0000000e0d0e02a5 */ /* 0x000fc6000f8e0006 */
[----:B------:R-:W-:Y:S01]  /*0940*/  @!UP0 ULDC UR7, c[0x0][0xc] ;  /* 0x0000030000078ab9 */ /* 0x000fe20000000800 */
[----:B------:R-:W-:Y:S01]  /*0950*/  @UP0 UMOV UR6, URZ ;  /* 0x0000003f00060c82 */ /* 0x000fe20008000000 */
[----:B------:R-:W-:Y:S01]  /*0960*/  @!UP0 UIMAD.WIDE.U32 UR4, UR10, UR7, UR4 ;  /* 0x000000070a0482a5 */ /* 0x000fe2000f8e0004 */
[----:B------:R-:W-:Y:S01]  /*0970*/  IMAD.U32 R2, RZ, RZ, UR14 ;  /* 0x0000000eff027e24 */ /* 0x000fe2000f8e00ff */
[----:B------:R-:W-:Y:S02]  /*0980*/  @UP0 UIADD3 UR6, UR15, UR6, URZ ;  /* 0x000000060f060290 */ /* 0x000fe4000fffe03f */
[----:B------:R-:W-:Y:S01]  /*0990*/  MOV R3, UR15 ;  /* 0x0000000f00037c02 */ /* 0x000fe20008000f00 */
[----:B------:R-:W-:Y:S01]  /*09a0*/  @P0 IMAD.MOV.U32 R7, RZ, RZ, R2 ;  /* 0x000000ffff070224 */ /* 0x000fe200078e0002 */
[----:B------:R-:W-:Y:S01]  /*09b0*/  MOV R4, UR4 ;  /* 0x0000000400047c02 */ /* 0x000fe20008000f00 */
[----:B------:R-:W-:Y:S02]  /*09c0*/  IMAD.U32 R5, RZ, RZ, UR5 ;  /* 0x00000005ff057e24 */ /* 0x000fe4000f8e00ff */
[----:B------:R-:W-:-:S02]  /*09d0*/  IMAD.U32 R2, RZ, RZ, UR4 ;  /* 0x00000004ff027e24 */ /* 0x000fc4000f8e00ff */
[----:B------:R-:W-:Y:S02]  /*09e0*/  @P3 IMAD.U32 R6, RZ, RZ, UR6 ;  /* 0x00000006ff063e24 */ /* 0x000fe4000f8e00ff */
[----:B------:R-:W-:Y:S02]  /*09f0*/  @!P5 IMAD.MOV.U32 R6, RZ, RZ, R5 ;  /* 0x000000ffff06d224 */ /* 0x000fe400078e0005 */
[----:B------:R-:W-:Y:S02]  /*0a00*/  @!P4 IMAD.MOV.U32 R7, RZ, RZ, R2 ;  /* 0x000000ffff07c224 */ /* 0x000fe400078e0002 */
[----:B------:R-:W-:Y:S01]  /*0a10*/  IMAD.U32 R3, RZ, RZ, UR5 ;  /* 0x00000005ff037e24 */ /* 0x000fe2000f8e00ff */
[----:B------:R0:W-:Y:S04]  /*0a20*/  STL [R1+0x200], R6 ;  /* 0x0002000601007387 */ /* 0x0001e80000100800 */
[----:B------:R0:W-:Y:S01]  /*0a30*/  STL [R1+0x204], R7 ;  /* 0x0002040701007387 */ /* 0x0001e20000100800 */
[----:B------:R-:W-:Y:S05]  /*0a40*/  @!P2 BRA `(.L_x_5) ;  /* 0x00000000000ca947 */ /* 0x000fea0003800000 */
[----:B------:R-:W-:Y:S01]  /*0a50*/  UCGABAR_WAIT ;  /* 0x0000000000007dc7 */ /* 0x000fe20008000000 */
[----:B------:R-:W-:Y:S01]  /*0a60*/  CCTL.IVALL ;  /* 0x00000000ff00798f */ /* 0x000fe20002000000 */
[----:B------:R-:W-:Y:S05]  /*0a70*/  BRA `(.L_x_6) ;  /* 0x0000000000047947 */ /* 0x000fea0003800000 */
.L_x_5:
[----:B------:R-:W-:Y:S06]  /*0a80*/  BAR.SYNC.DEFER_BLOCKING 0x0 ;  /* 0x0000000000007b1d */ /* 0x000fec0000010000 */
.L_x_6:
[----:B------:R-:W-:Y:S05]  /*0a90*/  @!P1 BRA `(.L_x_7) ;  /* 0x0000019800189947 */ /* 0x000fea0003800000 */
[----:B------:R-:W-:-:S06]  /*0aa0*/  UISETP.GT.U32.AND UP0, UPT, UR16, 0x1, UPT ;  /* 0x000000011000788c */ /* 0x000fcc000bf04070 */
[----:B------:R-:W-:-:S13]  /*0ab0*/  PLOP3.LUT P0, PT, PT, PT, UP0, 0x80, 0x0 ;  /* 0x000000000000781c */ /* 0x000fda0003f0f008 */
[----:B------:R-:W-:Y:S05]  /*0ac0*/  @P0 EXIT ;  /* 0x000000000000094d */ /* 0x000fea0003800000 */
[----:B------:R-:W-:Y:S01]  /*0ad0*/  ULDC.64 UR4, c[0x0][0x650] ;  /* 0x0001940000047ab9 */ /* 0x000fe20000000a00 */
[----:B------:R-:W-:Y:S01]  /*0ae0*/  UMOV UR41, 0xffffffff ;  /* 0xffffffff00297882 */ /* 0x000fe20000000000 */
[----:B------:R-:W-:Y:S01]  /*0af0*/  ISETP.GE.U32.AND P0, PT, R7, UR4, PT ;  /* 0x0000000407007c0c */ /* 0x000fe2000bf06070 */
[----:B------:R-:W-:Y:S01]  /*0b00*/  UMOV UR42, 0xffffffff ;  /* 0xffffffff002a7882 */ /* 0x000fe20000000000 */
[----:B------:R-:W-:Y:S01]  /*0b10*/  UMOV UR43, 0xffffffff ;  /* 0xffffffff002b7882 */ /* 0x000fe20000000000 */
[----:B------:R-:W-:Y:S02]  /*0b20*/  PRMT R0, RZ, 0x7610, R0 ;  /* 0x00007610ff007816 */ /* 0x000fe40000000000 */
[----:B------:R-:W-:-:S13]  /*0b30*/  ISETP.GE.U32.AND.EX P0, PT, R6, UR5, PT, P0 ;  /* 0x0000000506007c0c */ /* 0x000fda000bf06100 */
[----:B------:R-:W-:Y:S05]  /*0b40*/  @P0 BRA `(.L_x_8) ;  /* 0x0000000400480947 */ /* 0x000fea0003800000 */
[----:B------:R-:W-:Y:S01]  /*0b50*/  ULDC.64 UR16, c[0x0][0x628] ;  /* 0x00018a0000107ab9 */ /* 0x000fe20000000a00 */
[C---:B------:R-:W-:Y:S01]  /*0b60*/  R2UR UR19, R7.reuse ;  /* 0x00000000071372ca */ /* 0x040fe200000e0000 */
[----:B------:R-:W-:Y:S01]  /*0b70*/  ULDC UR18, c[0x0][0x630] ;  /* 0x00018c0000127ab9 */ /* 0x000fe20000000800 */
[----:B------:R-:W-:Y:S02]  /*0b80*/  ISETP.NE.U32.AND P0, PT, RZ, UR16, PT ;  /* 0x00000010ff007c0c */ /* 0x000fe4000bf05070 */
[----:B------:R-:W-:Y:S02]  /*0b90*/  R2UR UR4, R7 ;  /* 0x00000000070472ca */ /* 0x000fe400000e0000 */
[----:B------:R-:W-:Y:S02]  /*0ba0*/  ISETP.NE.AND.EX P0, PT, RZ, UR17, PT, P0 ;  /* 0x00000011ff007c0c */ /* 0x000fe4000bf05300 */
[----:B------:R-:W-:-:S11]  /*0bb0*/  R2UR UR5, R6 ;  /* 0x00000000060572ca */ /* 0x000fd600000e0000 */
[----:B------:R-:W-:Y:S05]  /*0bc0*/  @!P0 BRA `(.L_x_9) ;  /* 0x0000000000308947 */ /* 0x000fea0003800000 */
[----:B------:R-:W-:Y:S01]  /*0bd0*/  R2UR UR4, R7 ;  /* 0x00000000070472ca */ /* 0x000fe200000e0000 */
[----:B------:R-:W-:Y:S01]  /*0be0*/  ULDC UR9, c[0x0][0x634] ;  /* 0x00018d0000097ab9 */ /* 0x000fe20000000800 */
[----:B------:R-:W-:-:S11]  /*0bf0*/  R2UR UR13, R6 ;  /* 0x00000000060d72ca */ /* 0x000fd600000e0000 */
[----:B------:R-:W-:-:S04]  /*0c00*/  UIADD3 UR9, UP0, UR4, UR9, URZ ;  /* 0x0000000904097290 */ /* 0x000fc8000ff1e03f */
[----:B------:R-:W-:-:S04]  /*0c10*/  UIADD3.X UR13, URZ, UR13, URZ, UP0, !UPT ;  /* 0x0000000d3f0d7290 */ /* 0x000fc800087fe43f */
[----:B------:R-:W-:-:S04]  /*0c20*/  UIMAD.WIDE.U32 UR4, UR13, UR16, URZ ;  /* 0x000000100d0472a5 */ /* 0x000fc8000f8e003f */
[----:B------:R-:W-:Y:S02]  /*0c30*/  UIMAD.WIDE.U32 UR6, UP0, UR9, UR17, UR4 ;  /* 0x00000011090672a5 */ /* 0x000fe4000f800004 */
[----:B------:R-:W-:Y:S02]  /*0c40*/  UIMAD.WIDE.U32 UR4, UR9, UR16, URZ ;  /* 0x00000010090472a5 */ /* 0x000fe4000f8e003f */
[----:B------:R-:W-:Y:S02]  /*0c50*/  UIADD3.X UR15, URZ, URZ, URZ, UP0, !UPT ;  /* 0x0000003f3f0f7290 */ /* 0x000fe400087fe43f */
[----:B------:R-:W-:Y:S01]  /*0c60*/  UIADD3 URZ, UP0, UR5, UR6, URZ ;  /* 0x00000006053f7290 */ /* 0x000fe2000ff1e03f */
[----:B------:R-:W-:-:S03]  /*0c70*/  UMOV UR14, UR7 ;  /* 0x00000007000e7c82 */ /* 0x000fc60008000000 */
[----:B------:R-:W-:-:S12]  /*0c80*/  UIMAD.WIDE.U32.X UR4, UR13, UR17, UR14, UP0 ;  /* 0x000000110d0472a5 */ /* 0x000fd800080e040e */
.L_x_9:
[----:B------:R-:W-:Y:S01]  /*0c90*/  USHF.R.U64 UR43, UR4, UR18, UR5 ;  /* 0x00000012042b7299 */ /* 0x000fe20008001205 */
[----:B------:R-:W-:Y:S01]  /*0ca0*/  R2UR UR7, R6 ;  /* 0x00000000060772ca */ /* 0x000fe200000e0000 */
[----:B------:R-:W-:Y:S02]  /*0cb0*/  USHF.R.U32.HI UR4, URZ, UR18, UR5 ;  /* 0x000000123f047299 */ /* 0x000fe40008011605 */
[----:B------:R-:W-:Y:S01]  /*0cc0*/  UIADD3 UR5, UP0, URZ, -UR43, URZ ;  /* 0x8000002b3f057290 */ /* 0x000fe2000ff1e03f */
[----:B------:R-:W-:Y:S01]  /*0cd0*/  ULDC.64 UR14, c[0x0][0x620] ;  /* 0x00018800000e7ab9 */ /* 0x000fe20000000a00 */
[----:B------:R-:W-:Y:S02]  /*0ce0*/  UMOV UR6, UR19 ;  /* 0x0000001300067c82 */ /* 0x000fe40008000000 */
[----:B------:R-:W-:Y:S01]  /*0cf0*/  UIADD3.X UR4, URZ, ~UR4, URZ, UP0, !UPT ;  /* 0x800000043f047290 */ /* 0x000fe200087fe43f */
[----:B------:R-:W-:Y:S01]  /*0d00*/  ULDC UR9, c[0x0][0x618] ;  /* 0x0001860000097ab9 */ /* 0x000fe20000000800 */
[----:B------:R-:W-:-:S02]  /*0d10*/  UIMAD UR12, UR11, UR12, UR10 ;  /* 0x0000000c0b0c72a4 */ /* 0x000fc4000f8e020a */
[----:B------:R-:W-:Y:S02]  /*0d20*/  UIMAD UR4, UR4, UR14, URZ ;  /* 0x0000000e040472a4 */ /* 0x000fe4000f8e023f */
[----:B------:R-:W-:Y:S02]  /*0d30*/  UIMAD.WIDE.U32 UR6, UR5, UR14, UR6 ;  /* 0x0000000e050672a5 */ /* 0x000fe4000f8e0006 */
[----:B------:R-:W-:Y:S01]  /*0d40*/  UIMAD UR4, UR5, UR15, UR4 ;  /* 0x0000000f050472a4 */ /* 0x000fe2000f8e0204 */
[----:B------:R-:W-:Y:S01]  /*0d50*/  ULDC UR10, c[0x0][0x608] ;  /* 0x00018200000a7ab9 */ /* 0x000fe20000000800 */
[----:B------:R-:W-:Y:S02]  /*0d60*/  ULDC UR18, c[0x0][0x658] ;  /* 0x0001960000127ab9 */ /* 0x000fe40000000800 */
[----:B------:R-:W-:Y:S01]  /*0d70*/  UIADD3 UR7, UR7, UR4, URZ ;  /* 0x0000000407077290 */ /* 0x000fe2000fffe03f */
[----:B------:R-:W-:Y:S02]  /*0d80*/  UMOV UR11, 0xffffffff ;  /* 0xffffffff000b7882 */ /* 0x000fe40000000000 */
[----:B------:R-:W-:Y:S01]  /*0d90*/  ULDC.64 UR4, c[0x0][0x640] ;  /* 0x0001900000047ab9 */ /* 0x000fe20000000a00 */
[----:B------:R-:W-:Y:S01]  /*0da0*/  USHF.R.U64 UR16, UR6, UR9, UR7 ;  /* 0x0000000906107299 */ /* 0x000fe20008001207 */
[----:B------:R-:W-:Y:S01]  /*0db0*/  ISETP.NE.U32.AND P0, PT, RZ, UR4, PT ;  /* 0x00000004ff007c0c */ /* 0x000fe2000bf05070 */
[----:B------:R-:W-:-:S02]  /*0dc0*/  USHF.R.U32.HI UR7, URZ, UR9, UR7 ;  /* 0x000000093f077299 */ /* 0x000fc40008011607 */
[----:B------:R-:W-:Y:S01]  /*0dd0*/  USHF.L.U32 UR6, UR11, UR18, URZ ;  /* 0x000000120b067299 */ /* 0x000fe2000800063f */
[----:B------:R-:W-:Y:S01]  /*0de0*/  ISETP.NE.AND.EX P0, PT, RZ, UR5, PT, P0 ;  /* 0x00000005ff007c0c */ /* 0x000fe2000bf05300 */
[----:B------:R-:W-:Y:S02]  /*0df0*/  USHF.R.U64 UR22, UR16, UR10, UR7 ;  /* 0x0000000a10167299 */ /* 0x000fe40008001207 */
[----:B------:R-:W-:Y:S02]  /*0e00*/  USHF.R.U32.HI UR7, URZ, UR10, UR7 ;  /* 0x0000000a3f077299 */ /* 0x000fe40008011607 */
[----:B------:R-:W-:Y:S02]  /*0e10*/  UISETP.NE.AND UP1, UPT, UR45, URZ, UPT ;  /* 0x0000003f2d00728c */ /* 0x000fe4000bf25270 */
[----:B------:R-:W-:Y:S01]  /*0e20*/  USHF.R.U64 UR23, UR22, UR18, UR7 ;  /* 0x0000001216177299 */ /* 0x000fe20008001207 */
[----:B------:R-:W-:Y:S01]  /*0e30*/  ULDC UR17, c[0x0][0x600] ;  /* 0x0001800000117ab9 */ /* 0x000fe20000000800 */
[----:B------:R-:W-:-:S02]  /*0e40*/  ULOP3.LUT UR13, URZ, UR6, URZ, 0x33, !UPT ;  /* 0x000000063f0d7292 */ /* 0x000fc4000f8e333f */
[----:B------:R-:W-:Y:S02]  /*0e50*/  UIADD3 UR15, UR17, -0x1, URZ ;  /* 0xffffffff110f7890 */ /* 0x000fe4000fffe03f */
[----:B------:R-:W-:Y:S02]  /*0e60*/  USEL UR12, UR8, UR12, !UP1 ;  /* 0x0000000c080c7287 */ /* 0x000fe4000c800000 */
[----:B------:R-:W-:Y:S01]  /*0e70*/  USHF.R.U32.HI UR7, URZ, UR18, UR7 ;  /* 0x000000123f077299 */ /* 0x000fe20008011607 */
[----:B------:R-:W-:Y:S01]  /*0e80*/  ULDC UR19, c[0x0][0x648] ;  /* 0x0001920000137ab9 */ /* 0x000fe20000000800 */
[----:B------:R-:W-:Y:S01]  /*0e90*/  ULDC UR20, c[0x0][0x638] ;  /* 0x00018e0000147ab9 */ /* 0x000fe20000000800 */
[----:B------:R-:W-:Y:S01]  /*0ea0*/  UMOV UR21, 0x1 ;  /* 0x0000000100157882 */ /* 0x000fe20000000000 */
[----:B------:R-:W-:Y:S01]  /*0eb0*/  UMOV UR6, UR23 ;  /* 0x0000001700067c82 */ /* 0x000fe20008000000 */
[----:B------:R-:W-:Y:S07]  /*0ec0*/  @!P0 BRA `(.L_x_10) ;  /* 0x0000000000308947 */ /* 0x000fee0003800000 */
[----:B------:R-:W-:Y:S02]  /*0ed0*/  ULDC UR10, c[0x0][0x64c] ;  /* 0x00019300000a7ab9 */ /* 0x000fe40000000800 */
        /* <DEDUP_REMOVED lines=8> */
[----:B------:R-:W-:-:S07]  /*0f60*/  UIMAD.WIDE.U32.X UR4, UR14, UR5, UR10, UP0 ;  /* 0x000000050e0472a5 */ /* 0x000fce00080e040a */
[----:B------:R-:W-:Y:S01]  /*0f70*/  UMOV UR6, UR4 ;  /* 0x0000000400067c82 */ /* 0x000fe20008000000 */
[----:B------:R-:W-:-:S05]  /*0f80*/  UMOV UR7, UR5 ;  /* 0x0000000500077c82 */ /* 0x000fca0008000000 */
.L_x_10:
[----:B------:R-:W-:Y:S01]  /*0f90*/  USHF.R.U64 UR5, UR6, UR19, UR7 ;  /* 0x0000001306057299 */ /* 0x000fe20008001207 */
[----:B------:R-:W-:Y:S01]  /*0fa0*/  IMAD.MOV.U32 R0, RZ, RZ, 0x1 ;  /* 0x00000001ff007424 */ /* 0x000fe200078e00ff */
[----:B------:R-:W-:Y:S02]  /*0fb0*/  USHF.L.U32 UR4, UR21, UR18, URZ ;  /* 0x0000001215047299 */ /* 0x000fe4000800063f */
[----:B------:R-:W-:Y:S02]  /*0fc0*/  ULOP3.LUT UR13, UR22, UR13, URZ, 0xc0, !UPT ;  /* 0x0000000d160d7292 */ /* 0x000fe4000f8ec03f */
[----:B------:R-:W-:Y:S02]  /*0fd0*/  UIADD3 UR6, -UR5, URZ, URZ ;  /* 0x0000003f05067290 */ /* 0x000fe4000fffe13f */
[----:B------:R-:W-:Y:S02]  /*0fe0*/  UIMAD UR13, UR4, UR5, UR13 ;  /* 0x00000005040d72a4 */ /* 0x000fe4000f8e020d */
[----:B------:R-:W-:-:S02]  /*0ff0*/  ULOP3.LUT UR15, UR16, UR15, URZ, 0xc0, !UPT ;  /* 0x0000000f100f7292 */ /* 0x000fc4000f8ec03f */
[----:B------:R-:W-:Y:S01]  /*1000*/  UIMAD UR4, UR6, UR20, UR23 ;  /* 0x00000014060472a4 */ /* 0x000fe2000f8e0217 */
[----:B------:R-:W-:Y:S01]  /*1010*/  ULDC UR5, c[0x0][0x610] ;  /* 0x0001840000057ab9 */ /* 0x000fe20000000800 */
[----:B------:R-:W-:Y:S02]  /*1020*/  UISETP.NE.AND UP0, UPT, UR45, URZ, UPT ;  /* 0x0000003f2d00728c */ /* 0x000fe4000bf05270 */
[----:B------:R-:W-:Y:S02]  /*1030*/  UIMAD UR12, UR13, UR5, UR12 ;  /* 0x000000050d0c72a4 */ /* 0x000fe4000f8e020c */
[----:B------:R-:W-:-:S04]  /*1040*/  UIMAD UR4, UR4, UR17, UR15 ;  /* 0x00000011040472a4 */ /* 0x000fc8000f8e020f */
[----:B------:R-:W-:Y:S02]  /*1050*/  USEL UR42, UR4, UR12, !UP0 ;  /* 0x0000000c042a7287 */ /* 0x000fe4000c000000 */
[----:B------:R-:W-:-:S12]  /*1060*/  USEL UR41, UR12, UR4, !UP0 ;  /* 0x000000040c297287 */ /* 0x000fd8000c000000 */
.L_x_8:
[----:B------:R-:W-:-:S08]  /*1070*/  NOP ;  /* 0x0000000000007918 */ /* 0x000fd00000000000 */
[----:B------:R-:W1:Y:S02]  /*1080*/  USETMAXREG.TRY_ALLOC.CTAPOOL UP0, 0xf0 ;  /* 0x000000f0000079c8 */ /* 0x000e640008000600 */
[----:B-1----:R-:W-:-:S13]  /*1090*/  PLOP3.LUT P0, PT, PT, PT, UP0, 0x80, 0x0 ;  /* 0x000000000000781c */ /* 0x002fda0003f0f008 */
[----:B------:R-:W-:Y:S05]  /*10a0*/  @!P0 BRA `(.L_x_8) ;  /* 0xfffffffc00f08947 */ /* 0x000fea000383ffff */
[----:B------:R-:W-:Y:S01]  /*10b0*/  ULDC.64 UR4, c[0x0][0x598] ;  /* 0x0001660000047ab9 */ /* 0x000fe20000000a00 */
[----:B------:R-:W-:Y:S01]  /*10c0*/  ULDC.64 UR36, c[0x0][0x208] ;  /* 0x0000820000247ab9 */ /* 0x000fe20000000a00 */
[----:B------:R-:W-:-:S04]  /*10d0*/  ISETP.NE.U32.AND P0, PT, RZ, UR4, PT ;  /* 0x00000004ff007c0c */ /* 0x000fc8000bf05070 */
[----:B------:R-:W-:-:S13]  /*10e0*/  ISETP.NE.AND.EX P0, PT, RZ, UR5, PT, P0 ;  /* 0x00000005ff007c0c */ /* 0x000fda000bf05300 */
[----:B------:R-:W-:Y:S05]  /*10f0*/  @!P0 BRA `(.L_x_11) ;  /* 0x00000000001c8947 */ /* 0x000fea0003800000 */
[----:B------:R-:W1:Y:S02]  /*1100*/  LDC.64 R2, c[0x0][0x598] ;  /* 0x00016600ff027b82 */ /* 0x000e640000000a00 */
[----:B-1----:R-:W2:Y:S02]  /*1110*/  LDG.E.64 R2, desc[UR36][R2.64] ;  /* 0x0000002402027981 */ /* 0x002ea4000c1e1b00 */
[----:B--2---:R-:W-:-:S04]  /*1120*/  ISETP.NE.U32.AND P0, PT, R2, RZ, PT ;  /* 0x000000ff0200720c */ /* 0x004fc80003f05070 */
[----:B------:R-:W-:-:S13]  /*1130*/  ISETP.NE.AND.EX P0, PT, R3, RZ, PT, P0 ;  /* 0x000000ff0300720c */ /* 0x000fda0003f05300 */
[----:B------:R-:W-:Y:S05]  /*1140*/  @!P0 BRA `(.L_x_11) ;  /* 0x0000000000088947 */ /* 0x000fea0003800000 */
[----:B------:R1:W5:Y:S01]  /*1150*/  LD.E R2, desc[UR36][R2.64] ;  /* 0x0000002402027980 */ /* 0x000362000c101900 */
[----:B------:R-:W-:Y:S05]  /*1160*/  BRA `(.L_x_12) ;  /* 0x0000000000247947 */ /* 0x000fea0003800000 */
.L_x_11:
[----:B------:R-:W-:Y:S02]  /*1170*/  ULDC.64 UR4, c[0x0][0x588] ;  /* 0x0001620000047ab9 */ /* 0x000fe40000000a00 */
[----:B------:R-:W-:-:S04]  /*1180*/  ISETP.NE.U32.AND P0, PT, RZ, UR4, PT ;  /* 0x00000004ff007c0c */ /* 0x000fc8000bf05070 */
[----:B------:R-:W-:-:S13]  /*1190*/  ISETP.NE.AND.EX P0, PT, RZ, UR5, PT, P0 ;  /* 0x00000005ff007c0c */ /* 0x000fda000bf05300 */
[----:B------:R-:W-:Y:S05]  /*11a0*/  @!P0 BRA `(.L_x_13) ;  /* 0x00000000000c8947 */ /* 0x000fea0003800000 */
[----:B------:R-:W1:Y:S02]  /*11b0*/  LDC.64 R2, c[0x0][0x588] ;  /* 0x00016200ff027b82 */ /* 0x000e640000000a00 */
[----:B-1----:R2:W5:Y:S01]  /*11c0*/  LDG.E R2, desc[UR36][R2.64] ;  /* 0x0000002402027981 */ /* 0x002562000c1e1900 */
[----:B------:R-:W-:Y:S05]  /*11d0*/  BRA `(.L_x_12) ;  /* 0x0000000000087947 */ /* 0x000fea0003800000 */
.L_x_13:
[----:B------:R-:W-:Y:S02]  /*11e0*/  ULDC UR4, c[0x0][0x580] ;  /* 0x0001600000047ab9 */ /* 0x000fe40000000800 */
[----:B------:R-:W-:-:S07]  /*11f0*/  MOV R2, UR4 ;  /* 0x0000000400027c02 */ /* 0x000fce0008000f00 */
.L_x_12:
[----:B------:R-:W-:Y:S02]  /*1200*/  ULDC.64 UR4, c[0x0][0x5a0] ;  /* 0x0001680000047ab9 */ /* 0x000fe40000000a00 */
[----:B------:R-:W-:-:S04]  /*1210*/  ISETP.NE.U32.AND P0, PT, RZ, UR4, PT ;  /* 0x00000004ff007c0c */ /* 0x000fc8000bf05070 */
[----:B------:R-:W-:-:S13]  /*1220*/  ISETP.NE.AND.EX P0, PT, RZ, UR5, PT, P0 ;  /* 0x00000005ff007c0c */ /* 0x000fda000bf05300 */
[----:B------:R-:W-:Y:S05]  /*1230*/  @!P0 BRA `(.L_x_14) ;  /* 0x00000000001c8947 */ /* 0x000fea0003800000 */
[----:B------:R-:W3:Y:S02]  /*1240*/  LDC.64 R4, c[0x0][0x5a0] ;  /* 0x00016800ff047b82 */ /* 0x000ee40000000a00 */
[----:B---3--:R-:W3:Y:S02]  /*1250*/  LDG.E.64 R4, desc[UR36][R4.64] ;  /* 0x0000002404047981 */ /* 0x008ee4000c1e1b00 */
[----:B---3--:R-:W-:-:S04]  /*1260*/  ISETP.NE.U32.AND P0, PT, R4, RZ, PT ;  /* 0x000000ff0400720c */ /* 0x008fc80003f05070 */
[----:B------:R-:W-:-:S13]  /*1270*/  ISETP.NE.AND.EX P0, PT, R5, RZ, PT, P0 ;  /* 0x000000ff0500720c */ /* 0x000fda0003f05300 */
[----:B------:R-:W-:Y:S05]  /*1280*/  @!P0 BRA `(.L_x_14) ;  /* 0x0000000000088947 */ /* 0x000fea0003800000 */
[----:B------:R3:W5:Y:S01]  /*1290*/  LD.E R16, desc[UR36][R4.64] ;  /* 0x0000002404107980 */ /* 0x000762000c101900 */
[----:B------:R-:W-:Y:S05]  /*12a0*/  BRA `(.L_x_15) ;  /* 0x0000000000247947 */ /* 0x000fea0003800000 */
.L_x_14:
[----:B------:R-:W-:Y:S02]  /*12b0*/  ULDC.64 UR4, c[0x0][0x590] ;  /* 0x0001640000047ab9 */ /* 0x000fe40000000a00 */
[----:B------:R-:W-:-:S04]  /*12c0*/  ISETP.NE.U32.AND P0, PT, RZ, UR4, PT ;  /* 0x00000004ff007c0c */ /* 0x000fc8000bf05070 */
[----:B------:R-:W-:-:S13]  /*12d0*/  ISETP.NE.AND.EX P0, PT, RZ, UR5, PT, P0 ;  /* 0x00000005ff007c0c */ /* 0x000fda000bf05300 */
[----:B------:R-:W-:Y:S05]  /*12e0*/  @!P0 BRA `(.L_x_16) ;  /* 0x00000000000c8947 */ /* 0x000fea0003800000 */
[----:B------:R-:W3:Y:S02]  /*12f0*/  LDC.64 R4, c[0x0][0x590] ;  /* 0x00016400ff047b82 */ /* 0x000ee40000000a00 */
[----:B---3--:R4:W5:Y:S01]  /*1300*/  LDG.E R16, desc[UR36][R4.64] ;  /* 0x0000002404107981 */ /* 0x008962000c1e1900 */
[----:B------:R-:W-:Y:S05]  /*1310*/  BRA `(.L_x_15) ;  /* 0x0000000000087947 */ /* 0x000fea0003800000 */
.L_x_16:
[----:B------:R-:W-:Y:S02]  /*1320*/  ULDC UR4, c[0x0][0x584] ;  /* 0x0001610000047ab9 */ /* 0x000fe40000000800 */
[----:B------:R-:W-:-:S07]  /*1330*/  IMAD.U32 R16, RZ, RZ, UR4 ;  /* 0x00000004ff107e24 */ /* 0x000fce000f8e00ff */
.L_x_15:
[----:B------:R-:W-:-:S13]  /*1340*/  LOP3.LUT P0, RZ, R0, 0xff, RZ, 0xc0, !PT ;  /* 0x000000ff00ff7812 */ /* 0x000fda000780c0ff */
[----:B------:R-:W-:Y:S05]  /*1350*/  @!P0 EXIT ;  /* 0x000000000000894d */ /* 0x000fea0003800000 */
[----:B------:R-:W-:Y:S01]  /*1360*/  ULDC UR4, c[0x0][0x28c] ;  /* 0x0000a30000047ab9 */ /* 0x000fe20000000800 */
[----:B------:R-:W-:Y:S01]  /*1370*/  UMOV UR38, URZ ;  /* 0x0000003f00267c82 */ /* 0x000fe20008000000 */
[----:B------:R-:W-:Y:S01]  /*1380*/  UIADD3 UR4, UR4, 0x3f, URZ ;  /* 0x0000003f04047890 */ /* 0x000fe2000fffe03f */
[----:B------:R-:W-:-:S03]  /*1390*/  UMOV UR39, URZ ;  /* 0x0000003f00277c82 */ /* 0x000fc60008000000 */
[----:B------:R-:W-:-:S04]  /*13a0*/  USHF.R.S32.HI UR5, URZ, 0x1f, UR4 ;  /* 0x0000001f3f057899 */ /* 0x000fc80008011404 */
[----:B------:R-:W-:-:S04]  /*13b0*/  ULEA.HI UR5, UR5, UR4, URZ, 0x6 ;  /* 0x0000000405057291 */ /* 0x000fc8000f8f303f */
[----:B------:R-:W-:-:S12]  /*13c0*/  USHF.R.S32.HI UR44, URZ, 0x6, UR5 ;  /* 0x000000063f2c7899 */ /* 0x000fd80008011405 */
.L_x_546:
[----:B------:R-:W0:Y:S01]  /*13d0*/  S2R R0, SR_TID.X ;  /* 0x0000000000007919 */ /* 0x000e220000002100 */
[----:B-1----:R-:W1:Y:S01]  /*13e0*/  S2UR UR7, SR_CgaCtaId ;  /* 0x00000000000779c3 */ /* 0x002e620000008800 */
[----:B------:R-:W-:Y:S02]  /*13f0*/  UMOV UR6, 0x400 ;  /* 0x0000040000067882 */ /* 0x000fe40000000000 */
[----:B-1----:R-:W-:Y:S01]  /*1400*/  ULEA UR6, UR7, UR6, 0x18 ;  /* 0x0000000607067291 */ /* 0x002fe2000f8ec03f */
[----:B0-----:R-:W-:-:S04]  /*1410*/  LOP3.LUT R0, R0, 0x80, RZ, 0xc0, !PT ;  /* 0x0000008000007812 */ /* 0x001fc800078ec0ff */
[----:B------:R-:W-:-:S06]  /*1420*/  SHF.R.U32.HI R0, RZ, 0x7, R0 ;  /* 0x00000007ff007819 */ /* 0x000fcc0000011600 */
[----:B------:R-:W0:Y:S02]  /*1430*/  SHFL.IDX PT, R0, R0, RZ, 0x1f ;  /* 0x00001fff00007589 */ /* 0x000e2400000e0000 */
[----:B0-----:R-:W-:-:S13]  /*1440*/  R2UR UR4, R0 ;  /* 0x00000000000472ca */ /* 0x001fda00000e0000 */
[----:B------:R-:W-:-:S04]  /*1450*/  ULEA.HI UR5, UR4, UR4, URZ, 0x1 ;  /* 0x0000000404057291 */ /* 0x000fc8000f8f083f */
[----:B------:R-:W-:-:S04]  /*1460*/  ULOP3.LUT UR5, UR5, 0x7fffe, URZ, 0xc0, !UPT ;  /* 0x0007fffe05057892 */ /* 0x000fc8000f8ec03f */
[----:B------:R-:W-:-:S03]  /*1470*/  UIADD3 UR5, UR4, -UR5, URZ ;  /* 0x8000000504057290 */ /* 0x000fc6000fffe03f */
[----:B------:R-:W-:Y:S01]  /*1480*/  ULDC UR4, c[0x0][0x28c] ;  /* 0x0000a30000047ab9 */ /* 0x000fe20000000800 */
[----:B------:R-:W-:Y:S01]  /*1490*/  ULEA UR5, UR5, UR6, 0xd ;  /* 0x0000000605057291 */ /* 0x000fe2000f8e683f */
[----:B------:R-:W-:-:S03]  /*14a0*/  ISETP.LT.AND P0, PT, RZ, UR4, PT ;  /* 0x00000004ff007c0c */ /* 0x000fc6000bf01270 */
[----:B------:R-:W-:-:S04]  /*14b0*/  UIADD3 UR5, UR5, 0x100, URZ ;  /* 0x0000010005057890 */ /* 0x000fc8000fffe03f */
[----:B------:R-:W-:-:S04]  /*14c0*/  USHF.R.U32.HI UR5, URZ, 0x4, UR5 ;  /* 0x000000043f057899 */ /* 0x000fc80008011605 */
[----:B------:R-:W-:Y:S02]  /*14d0*/  ULOP3.LUT UR46, UR5, 0x3fff, URZ, 0xc0, !UPT ;  /* 0x00003fff052e7892 */ /* 0x000fe4000f8ec03f */
[----:B---3--:R-:W-:Y:S10]  /*14e0*/  @P0 BRA `(.L_x_17) ;  /* 0x0000000000400947 */ /* 0x008ff40003800000 */
[----:B------:R-:W-:Y:S01]  /*14f0*/  MOV R0, 0x0 ;  /* 0x0000000000007802 */ /* 0x000fe20000000f00 */
[----:B------:R-:W-:Y:S01]  /*1500*/  ULDC.64 UR4, c[0x4][0x68] ;  /* 0x01001a0000047ab9 */ /* 0x000fe20000000a00 */
[----:B------:R-:W-:Y:S01]  /*1510*/  ULDC.64 UR6, c[0x4][0x8] ;  /* 0x0100020000067ab9 */ /* 0x000fe20000000a00 */
[----:B---34-:R-:W-:Y:S01]  /*1520*/  IMAD.U32 R4, RZ, RZ, UR4 ;  /* 0x00000004ff047e24 */ /* 0x018fe2000f8e00ff */
[----:B------:R0:W1:Y:S01]  /*1530*/  LDC.64 R14, c[0x4][R0] ;  /* 0x01000000000e7b82 */ /* 0x0000620000000a00 */
[----:B------:R-:W-:Y:S01]  /*1540*/  IMAD.U32 R5, RZ, RZ, UR5 ;  /* 0x00000005ff057e24 */ /* 0x000fe2000f8e00ff */
[----:B------:R-:W-:Y:S01]  /*1550*/  ULDC.64 UR4, c[0x4][0x70] ;  /* 0x01001c0000047ab9 */ /* 0x000fe20000000a00 */
[----:B------:R-:W-:Y:S01]  /*1560*/  IMAD.U32 R10, RZ, RZ, UR6 ;  /* 0x00000006ff0a7e24 */ /* 0x000fe2000f8e00ff */
[----:B------:R-:W-:Y:S01]  /*1570*/  MOV R7, UR5 ;  /* 0x0000000500077c02 */ /* 0x000fe20008000f00 */
[----:B------:R-:W-:Y:S01]  /*1580*/  IMAD.U32 R6, RZ, RZ, UR4 ;  /* 0x00000004ff067e24 */ /* 0x000fe2000f8e00ff */
[----:B------:R-:W-:Y:S01]  /*1590*/  MOV R13, RZ ;  /* 0x000000ff000d7202 */ /* 0x000fe20000000f00 */
[----:B------:R-:W-:-:S02]  /*15a0*/  IMAD.U32 R11, RZ, RZ, UR7 ;  /* 0x00000007ff0b7e24 */ /* 0x000fc4000f8e00ff */
[----:B------:R-:W-:Y:S02]  /*15b0*/  IMAD.MOV.U32 R8, RZ, RZ, 0x1e1 ;  /* 0x000001e1ff087424 */ /* 0x000fe400078e00ff */
[----:B0-----:R-:W-:-:S07]  /*15c0*/  IMAD.MOV.U32 R12, RZ, RZ, 0x1 ;  /* 0x00000001ff0c7424 */ /* 0x001fce00078e00ff */
[----:B------:R-:W-:-:S07]  /*15d0*/  LEPC R20, `(.L_x_17) ;  /* 0x000000001014794e */ /* 0x000fce0000000000 */
[----:B-12--5:R-:W-:Y:S05]  /*15e0*/  CALL.ABS.NOINC R14 ;  /* 0x000000000e007343 */ /* 0x026fea0003c00000 */
.L_x_17:
[----:B------:R-:W-:-:S06]  /*15f0*/  ULOP3.LUT UR4, UR40, 0x1, URZ, 0xfc, !UPT ;  /* 0x0000000128047892 */ /* 0x000fcc000f8efc3f */
[----:B------:R-:W-:-:S05]  /*1600*/  IMAD.U32 R0, RZ, RZ, UR4 ;  /* 0x00000004ff007e24 */ /* 0x000fca000f8e00ff */
[----:B------:R-:W-:-:S13]  /*1610*/  ISETP.NE.AND P0, PT, R0, 0x3, PT ;  /* 0x000000030000780c */ /* 0x000fda0003f05270 */
[----:B------:R-:W-:Y:S05]  /*1620*/  @!P0 BRA `(.L_x_18) ;  /* 0x0000000000048947 */ /* 0x000fea0003800000 */
[----:B------:R-:W-:Y:S01]  /*1630*/  BPT.TRAP 0x1 ;  /* 0x000000040000795c */ /* 0x000fe20000300000 */
.L_x_18:
[----:B------:R-:W0:Y:S01]  /*1640*/  S2UR UR5, SR_CgaCtaId ;  /* 0x00000000000579c3 */ /* 0x000e220000008800 */
[----:B------:R-:W-:Y:S01]  /*1650*/  UMOV UR4, 0x400 ;  /* 0x0000040000047882 */ /* 0x000fe20000000000 */
[----:B---34-:R-:W-:Y:S02]  /*1660*/  IMAD.U32 R5, RZ, RZ, UR39 ;  /* 0x00000027ff057e24 */ /* 0x018fe4000f8e00ff */
[----:B--2---:R-:W-:-:S05]  /*1670*/  IMAD.U32 R3, RZ, RZ, UR38 ;  /* 0x00000026ff037e24 */ /* 0x004fca000f8e00ff */
[----:B------:R-:W-:Y:S01]  /*1680*/  SHF.L.U32 R3, R3, 0x1f, RZ ;  /* 0x0000001f03037819 */ /* 0x000fe200000006ff */
[----:B0-----:R-:W-:-:S06]  /*1690*/  ULEA UR4, UR5, UR4, 0x18 ;  /* 0x0000000405047291 */ /* 0x001fcc000f8ec03f */
[----:B------:R-:W-:-:S05]  /*16a0*/  IMAD.U32 R0, RZ, RZ, UR4 ;  /* 0x00000004ff007e24 */ /* 0x000fca000f8e00ff */
[----:B------:R-:W-:-:S04]  /*16b0*/  LEA R4, R5, R0, 0x3 ;  /* 0x0000000005047211 */ /* 0x000fc800078e18ff */
[----:B------:R0:W1:Y:S01]  /*16c0*/  SYNCS.PHASECHK.TRANS64.TRYWAIT P1, [R4+URZ], R3 ;  /* 0x00000003040075a7 */ /* 0x000062000802017f */
[----:B------:R-:W-:Y:S05]  /*16d0*/  @!P0 BRA `(.L_x_19) ;  /* 0x0000000000048947 */ /* 0x000fea0003800000 */
[----:B------:R-:W-:Y:S01]  /*16e0*/  BPT.TRAP 0x1 ;  /* 0x000000040000795c */ /* 0x000fe20000300000 */
.L_x_19:
[----:B-1----:R-:W-:Y:S05]  /*16f0*/  @P1 BRA `(.L_x_20) ;  /* 0x0000000000081947 */ /* 0x002fea0003800000 */
[----:B------:R-:W1:Y:S02]  /*1700*/  SYNCS.PHASECHK.TRANS64.TRYWAIT P1, [R4+URZ], R3 ;  /* 0x00000003040075a7 */ /* 0x000e64000802017f */
[----:B-1----:R-:W-:Y:S05]  /*1710*/  @!P1 BRA `(.L_x_21) ;  /* 0x000001a000ec9947 */ /* 0x002fea0003800000 */
.L_x_20:
[----:B------:R-:W-:-:S04]  /*1720*/  UISETP.LT.AND UP0, UPT, UR44, 0x1, UPT ;  /* 0x000000012c00788c */ /* 0x000fc8000bf01270 */
[----:B------:R-:W-:-:S06]  /*1730*/  USEL UR4, UR44, 0x1, UP0 ;  /* 0x000000012c047887 */ /* 0x000fcc0008000000 */
[----:B01----:R-:W-:Y:S01]  /*1740*/  IMAD.U32 R3, RZ, RZ, UR4 ;  /* 0x00000004ff037e24 */ /* 0x003fe2000f8e00ff */
[----:B------:R-:W-:Y:S05]  /*1750*/  WARPSYNC.ALL ;  /* 0x0000000000007948 */ /* 0x000fea0003800000 */
[----:B------:R-:W-:-:S04]  /*1760*/  IADD3 R3, -R3, UR44, RZ ;  /* 0x0000002c03037c10 */ /* 0x000fc8000fffe1ff */
[----:B------:R-:W-:Y:S02]  /*1770*/  ISETP.GE.AND P1, PT, R3, 0x1, PT ;  /* 0x000000010300780c */ /* 0x000fe40003f26270 */
[----:B------:R-:W-:Y:S01]  /*1780*/  R2UR UR4, R0 ;  /* 0x00000000000472ca */ /* 0x000fe200000e0000 */
[----:B------:R-:W-:Y:S01]  /*1790*/  WARPGROUP.ARRIVE ;  /* 0x00000000000079c5 */ /* 0x000fe20000000000 */
[----:B------:R-:W-:Y:S01]  /*17a0*/  UMOV UR9, 0x40000040 ;  /* 0x4000004000097882 */ /* 0x000fe20000000000 */
[----:B------:R-:W-:Y:S01]  /*17b0*/  UMOV UR11, 0x40000040 ;  /* 0x40000040000b7882 */ /* 0x000fe20000000000 */
[----:B------:R-:W-:Y:S04]  /*17c0*/  STL [R1+0x2c8], R17 ;  /* 0x0002c81101007387 */ /* 0x000fe80000100800 */
[----:B-----5:R-:W-:Y:S04]  /*17d0*/  STL [R1+0x2c4], R16 ;  /* 0x0002c41001007387 */ /* 0x020fe80000100800 */
[----:B------:R0:W-:Y:S01]  /*17e0*/  STL [R1+0x2c0], R3 ;  /* 0x0002c00301007387 */ /* 0x0001e20000100800 */
[----:B------:R-:W-:-:S03]  /*17f0*/  UIADD3 UR4, UR4, 0x28100, URZ ;  /* 0x0002810004047890 */ /* 0x000fc6000fffe03f */
[----:B------:R1:W-:Y:S01]  /*1800*/  STL [R1+0x2bc], R2 ;  /* 0x0002bc0201007387 */ /* 0x0003e20000100800 */
[----:B------:R-:W-:-:S03]  /*1810*/  USHF.R.U32.HI UR4, URZ, 0x4, UR4 ;  /* 0x000000043f047899 */ /* 0x000fc60008011604 */
[----:B------:R2:W-:Y:S01]  /*1820*/  STL [R1+0x2cc], R0 ;  /* 0x0002cc0001007387 */ /* 0x0005e20000100800 */
[----:B------:R-:W-:Y:S02]  /*1830*/  ULOP3.LUT UR5, UR4, 0x3fff, URZ, 0xc0, !UPT ;  /* 0x00003fff04057892 */ /* 0x000fe4000f8ec03f */
[----:B------:R-:W-:Y:S02]  /*1840*/  ULOP3.LUT UR4, UR46, 0x10000, URZ, 0xfc, !UPT ;  /* 0x000100002e047892 */ /* 0x000fe4000f8efc3f */
[----:B------:R-:W-:Y:S02]  /*1850*/  ULOP3.LUT UR5, UR5, 0x10000, URZ, 0xfc, !UPT ;  /* 0x0001000005057892 */ /* 0x000fe4000f8efc3f */
[----:B------:R-:W-:Y:S02]  /*1860*/  ULEA UR6, UR39, UR4, 0xb ;  /* 0x0000000427067291 */ /* 0x000fe4000f8e583f */
[----:B------:R-:W-:-:S05]  /*1870*/  ULEA UR7, UR39, UR5, 0xb ;  /* 0x0000000527077291 */ /* 0x000fca000f8e583f */
[----:B------:R-:W-:Y:S02]  /*1880*/  UMOV UR8, UR6 ;  /* 0x0000000600087c82 */ /* 0x000fe40008000000 */
[----:B------:R-:W-:Y:S02]  /*1890*/  UMOV UR10, UR7 ;  /* 0x00000007000a7c82 */ /* 0x000fe40008000000 */
[----:B------:R-:W-:Y:S01]  /*18a0*/  HGMMA.64x256x16.F32.BF16 R24, gdesc[UR8], RZ, !UPT, gsb0 ;  /* 0x03e00000081879f0 */ /* 0x000fe2000c0018ff */
[----:B------:R-:W-:Y:S01]  /*18b0*/  UIADD3 UR8, UR6, 0x400, URZ ;  /* 0x0000040006087890 */ /* 0x000fe2000fffe03f */
[----:B------:R-:W-:Y:S01]  /*18c0*/  UMOV UR9, 0x40000040 ;  /* 0x4000004000097882 */ /* 0x000fe20000000000 */
[----:B------:R-:W-:Y:S02]  /*18d0*/  WARPGROUP.DEPBAR.LE gsb0, 0x0 ;  /* 0x00008000000079c5 */ /* 0x000fe40000010000 */
[----:B------:R-:W-:Y:S01]  /*18e0*/  STL.64 [R1], R24 ;  /* 0x0000001801007387 */ /* 0x000fe20000100a00 */
[----:B------:R-:W-:Y:S01]  /*18f0*/  IMAD.MOV.U32 R235, RZ, RZ, R46 ;  /* 0x000000ffffeb7224 */ /* 0x000fe200078e002e */
[----:B------:R-:W-:Y:S01]  /*1900*/  MOV R232, R49 ;  /* 0x0000003100e87202 */ /* 0x000fe20000000f00 */
[----:B------:R-:W-:Y:S01]  /*1910*/  IMAD.MOV.U32 R234, RZ, RZ, R47 ;  /* 0x000000ffffea7224 */ /* 0x000fe200078e002f */
[----:B------:R-:W-:Y:S01]  /*1920*/  STL.64 [R1+0x8], R26 ;  /* 0x0000081a01007387 */ /* 0x000fe20000100a00 */
        /* <DEDUP_REMOVED lines=55> */
[----:B0-----:R-:W-:Y:S01]  /*1ca0*/  MOV R3, R149 ;  /* 0x0000009500037202 */ /* 0x001fe20000000f00 */
[----:B------:R-:W-:Y:S01]  /*1cb0*/  IMAD.MOV.U32 R167, RZ, RZ, R83 ;  /* 0x000000ffffa77224 */ /* 0x000fe200078e0053 */
[----:B------:R0:W-:Y:S01]  /*1cc0*/  STL.64 [R1+0x50], R44 ;  /* 0x0000502c01007387 */ /* 0x0001e20000100a00 */
[----:B------:R-:W-:-:S02]  /*1cd0*/  IMAD.MOV.U32 R169, RZ, RZ, R85 ;  /* 0x000000ffffa97224 */ /* 0x000fc400078e0055 */
[----:B------:R-:W-:Y:S01]  /*1ce0*/  IMAD.MOV.U32 R170, RZ, RZ, R86 ;  /* 0x000000ffffaa7224 */ /* 0x000fe200078e0056 */
[----:B------:R-:W-:Y:S01]  /*1cf0*/  STL [R1+0x580], R152 ;  /* 0x0005809801007387 */ /* 0x000fe20000100800 */
[----:B------:R-:W-:Y:S02]  /*1d00*/  IMAD.MOV.U32 R171, RZ, RZ, R87 ;  /* 0x000000ffffab7224 */ /* 0x000fe400078e0057 */
[----:B------:R-:W-:Y:S02]  /*1d10*/  IMAD.MOV.U32 R172, RZ, RZ, R88 ;  /* 0x000000ffffac7224 */ /* 0x000fe400078e0058 */
[----:B------:R-:W-:Y:S02]  /*1d20*/  IMAD.MOV.U32 R174, RZ, RZ, R90 ;  /* 0x000000ffffae7224 */ /* 0x000fe400078e005a */
[----:B------:R-:W-:Y:S02]  /*1d30*/  IMAD.MOV.U32 R175, RZ, RZ, R91 ;  /* 0x000000ffffaf7224 */ /* 0x000fe400078e005b */
[----:B------:R-:W-:-:S02]  /*1d40*/  IMAD.MOV.U32 R176, RZ, RZ, R92 ;  /* 0x000000ffffb07224 */ /* 0x000fc400078e005c */
[----:B------:R-:W-:Y:S02]  /*1d50*/  IMAD.MOV.U32 R177, RZ, RZ, R93 ;  /* 0x000000ffffb17224 */ /* 0x000fe400078e005d */
        /* <DEDUP_REMOVED lines=44> */
[----:B-1----:R-:W-:Y:S02]  /*2020*/  IMAD.MOV.U32 R2, RZ, RZ, R150 ;  /* 0x000000ffff027224 */ /* 0x002fe400078e0096 */
[----:B--2---:R-:W-:Y:S02]  /*2030*/  IMAD.MOV.U32 R0, RZ, RZ, R151 ;  /* 0x000000ffff007224 */ /* 0x004fe400078e0097 */
[----:B0-----:R-:W-:-:S06]  /*2040*/  WARPGROUP.ARRIVE ;  /* 0x00000000000079c5 */ /* 0x001fcc0000000000 */
[----:B------:R-:W-:Y:S03]  /*2050*/  HGMMA.64x256x16.F32.BF16 R24, gdesc[UR8], RZ, !UPT, gsb0 ;  /* 0x03e00000081879f0 */ /* 0x000fe6000c0018ff */
[----:B------:R-:W-:Y:S02]  /*2060*/  WARPGROUP.DEPBAR.LE gsb0, 0x0 ;  /* 0x00008000000079c5 */ /* 0x000fe40000010000 */
[----:B------:R-:W-:Y:S04]  /*2070*/  STL.64 [R1+0x578], R150 ;  /* 0x0005789601007387 */ /* 0x000fe80000100a00 */
        /* <DEDUP_REMOVED lines=20> */
[----:B------:R0:W-:Y:S04]  /*21c0*/  STL.64 [R1+0x4d0], R108 ;  /* 0x0004d06c01007387 */ /* 0x0001e80000100a00 */
[----:B0-----:R-:W2:Y:S04]  /*21d0*/  LDL.LU R108, [R1] ;  /* 0x00000000016c7983 */ /* 0x001ea80000300800 */
[----:B------:R-:W2:Y:S04]  /*21e0*/  LDL.LU R109, [R1+0x4] ;  /* 0x00000400016d7983 */ /* 0x000ea80000300800 */
        /* <DEDUP_REMOVED lines=19> */
[----:B------:R-:W2:Y:S01]  /*2320*/  LDL.LU R129, [R1+0x54] ;  /* 0x0000540001817983 */ /* 0x000ea20000300800 */
        /* <DEDUP_REMOVED lines=15> */
[----:B------:R-:W-:Y:S01]  /*2420*/  UIADD3 UR8, UR6, 0x2, URZ ;  /* 0x0000000206087890 */ /* 0x000fe2000fffe03f */
[----:B------:R-:W-:Y:S01]  /*2430*/  IMAD.MOV.U32 R140, RZ, RZ, R225 ;  /* 0x000000ffff8c7224 */ /* 0x000fe200078e00e1 */
[----:B------:R-:W-:Y:S01]  /*2440*/  UIADD3 UR10, UR7, 0x2, URZ ;  /* 0x00000002070a7890 */ /* 0x000fe2000fffe03f */
[----:B------:R-:W-:Y:S01]  /*2450*/  IMAD.MOV.U32 R141, RZ, RZ, R224 ;  /* 0x000000ffff8d7224 */ /* 0x000fe200078e00e0 */
[----:B------:R-:W-:Y:S01]  /*2460*/  UMOV UR9, 0x40000040 ;  /* 0x4000004000097882 */ /* 0x000fe20000000000 */
[----:B------:R-:W-:Y:S01]  /*2470*/  IMAD.MOV.U32 R143, RZ, RZ, R222 ;  /* 0x000000ffff8f7224 */ /* 0x000fe200078e00de */
[----:B------:R-:W-:Y:S01]  /*2480*/  MOV R222, R14 ;  /* 0x0000000e00de7202 */ /* 0x000fe20000000f00 */
[----:B------:R-:W-:Y:S01]  /*2490*/  IMAD.MOV.U32 R144, RZ, RZ, R221 ;  /* 0x000000ffff907224 */ /* 0x000fe200078e00dd */
[----:B------:R-:W-:Y:S01]  /*24a0*/  UMOV UR11, 0x40000040 ;  /* 0x40000040000b7882 */ /* 0x000fe20000000000 */
[----:B------:R-:W-:-:S02]  /*24b0*/  IMAD.MOV.U32 R145, RZ, RZ, R220 ;  /* 0x000000ffff917224 */ /* 0x000fc400078e00dc */
[----:B------:R-:W-:Y:S02]  /*24c0*/  IMAD.MOV.U32 R146, RZ, RZ, R219 ;  /* 0x000000ffff927224 */ /* 0x000fe400078e00db */
[----:B------:R-:W-:Y:S01]  /*24d0*/  IMAD.MOV.U32 R148, RZ, RZ, R217 ;  /* 0x000000ffff947224 */ /* 0x000fe200078e00d9 */
[----:B------:R-:W-:Y:S01]  /*24e0*/  MOV R217, R19 ;  /* 0x0000001300d97202 */ /* 0x000fe20000000f00 */
        /* <DEDUP_REMOVED lines=21> */
[----:B------:R-:W-:-:S06]  /*2640*/  IMAD.MOV.U32 R235, RZ, RZ, R0 ;  /* 0x000000ffffeb7224 */ /* 0x000fcc00078e0000 */
[----:B--2---:R-:W-:-:S06]  /*2650*/  WARPGROUP.ARRIVE ;  /* 0x00000000000079c5 */ /* 0x004fcc0000000000 */
[----:B------:R-:W-:Y:S03]  /*2660*/  HGMMA.64x256x16.F32.BF16 R108, gdesc[UR8], R108, gsb0 ;  /* 0x03e00000086c79f0 */ /* 0x000fe6000800186c */
[----:B------:R-:W-:Y:S02]  /*2670*/  WARPGROUP.DEPBAR.LE gsb0, 0x0 ;  /* 0x00008000000079c5 */ /* 0x000fe40000010000 */
[----:B------:R-:W-:Y:S04]  /*2680*/  STL.64 [R1], R108 ;  /* 0x0000006c01007387 */ /* 0x000fe80000100a00 */
        /* <DEDUP_REMOVED lines=63> */
[----:B0-----:R-:W2:Y:S04]  /*2a80*/  LDL.LU R152, [R1+0x580] ;  /* 0x0005800001987983 */ /* 0x001ea80000300800 */
[----:B------:R-:W3:Y:S04]  /*2a90*/  LDL.LU.64 R150, [R1+0x578] ;  /* 0x0005780001967983 */ /* 0x000ee80000300a00 */
        /* <DEDUP_REMOVED lines=20> */
[----:B------:R-:W3:Y:S01]  /*2be0*/  LDL.LU.64 R108, [R1+0x4d0] ;  /* 0x0004d000016c7983 */ /* 0x000ee20000300a00 */
[----:B------:R-:W-:Y:S01]  /*2bf0*/  UIADD3 UR8, UR6, 0x402, URZ ;  /* 0x0000040206087890 */ /* 0x000fe2000fffe03f */
[----:B------:R-:W-:Y:S01]  /*2c00*/  UMOV UR9, 0x40000040 ;  /* 0x4000004000097882 */ /* 0x000fe20000000000 */
[----:B---3--:R-:W-:-:S07]  /*2c10*/  WARPGROUP.ARRIVE ;  /* 0x00000000000079c5 */ /* 0x008fce0000000000 */
[----:B------:R-:W-:Y:S03]  /*2c20*/  HGMMA.64x256x16.F32.BF16 R24, gdesc[UR8], R24, gsb0 ;  /* 0x03e00000081879f0 */ /* 0x000fe60008001818 */
        /* <DEDUP_REMOVED lines=65> */
[----:B0-----:R-:W3:Y:S04]  /*3040*/  LDL.LU.64 R24, [R1] ;  /* 0x0000000001187983 */ /* 0x001ee80000300a00 */
        /* <DEDUP_REMOVED lines=63> */
[----:B------:R-:W-:-:S02]  /*3440*/  UIADD3 UR8, UR6, 0x4, URZ ;  /* 0x0000000406087890 */ /* 0x000fc4000fffe03f */
[----:B------:R-:W-:Y:S01]  /*3450*/  UIADD3 UR10, UR7, 0x4, URZ ;  /* 0x00000004070a7890 */ /* 0x000fe2000fffe03f */
[----:B------:R-:W-:Y:S01]  /*3460*/  UMOV UR9, 0x40000040 ;  /* 0x4000004000097882 */ /* 0x000fe20000000000 */
[----:B------:R-:W-:Y:S01]  /*3470*/  UMOV UR11, 0x40000040 ;  /* 0x40000040000b7882 */ /* 0x000fe20000000000 */
[----:B---3--:R-:W-:-:S06]  /*3480*/  WARPGROUP.ARRIVE ;  /* 0x00000000000079c5 */ /* 0x008fcc0000000000 */
[----:B------:R-:W-:Y:S03]  /*3490*/  HGMMA.64x256x16.F32.BF16 R24, gdesc[UR8], R24, gsb0 ;  /* 0x03e00000081879f0 */ /* 0x000fe60008001818 */
        /* <DEDUP_REMOVED lines=41> */
[----:B------:R0:W-:Y:S01]  /*3730*/  STL.64 [R1+0x50], R44 ;  /* 0x0000502c01007387 */ /* 0x0001e20000100a00 */
[----:B------:R-:W-:Y:S01]  /*3740*/  IMAD.MOV.U32 R210, RZ, RZ, R126 ;  /* 0x000000ffffd27224 */ /* 0x000fe200078e007e */
[----:B------:R-:W-:Y:S01]  /*3750*/  MOV R181, R97 ;  /* 0x0000006100b57202 */ /* 0x000fe20000000f00 */
[----:B------:R-:W-:Y:S01]  /*3760*/  IMAD.MOV.U32 R208, RZ, RZ, R124 ;  /* 0x000000ffffd07224 */ /* 0x000fe200078e007c */
[----:B------:R-:W3:Y:S01]  /*3770*/  LDL.LU.64 R150, [R1+0x4c8] ;  /* 0x0004c80001967983 */ /* 0x000ee20000300a00 */
        /* <DEDUP_REMOVED lines=40> */
[----:B------:R-:W-:-:S02]  /*3a00*/  IMAD.MOV.U32 R182, RZ, RZ, R98 ;  /* 0x000000ffffb67224 */ /* 0x000fc400078e0062 */
[----:B------:R-:W-:Y:S01]  /*3a10*/  IMAD.MOV.U32 R183, RZ, RZ, R99 ;  /* 0x000000ffffb77224 */ /* 0x000fe200078e0063 */
[----:B------:R-:W3:Y:S01]  /*3a20*/  LDL.LU.64 R128, [R1+0x470] ;  /* 0x0004700001807983 */ /* 0x000ee20000300a00 */
[----:B------:R-:W-:Y:S02]  /*3a30*/  IMAD.MOV.U32 R180, RZ, RZ, R96 ;  /* 0x000000ffffb47224 */ /* 0x000fe400078e0060 */
[----:B------:R-:W-:Y:S01]  /*3a40*/  IMAD.MOV.U32 R178, RZ, RZ, R94 ;  /* 0x000000ffffb27224 */ /* 0x000fe200078e005e */
[----:B------:R-:W3:Y:S01]  /*3a50*/  LDL.LU.64 R126, [R1+0x468] ;  /* 0x00046800017e7983 */ /* 0x000ee20000300a00 */
[----:B------:R-:W-:Y:S02]  /*3a60*/  IMAD.MOV.U32 R179, RZ, RZ, R95 ;  /* 0x000000ffffb37224 */ /* 0x000fe400078e005f */
        /* <DEDUP_REMOVED lines=56> */
[----:B------:R-:W-:-:S03]  /*3df0*/  IMAD.MOV.U32 R0, RZ, RZ, R46 ;  /* 0x000000ffff007224 */ /* 0x000fc600078e002e */
        /* <DEDUP_REMOVED lines=21> */
[----:B0-----:R-:W3:Y:S04]  /*3f50*/  LDL.LU.64 R44, [R1+0x320] ;  /* 0x00032000012c7983 */ /* 0x001ee80000300a00 */
        /* <DEDUP_REMOVED lines=11> */
[----:B------:R-:W-:-:S02]  /*4010*/  UMOV UR9, 0x40000040 ;  /* 0x4000004000097882 */ /* 0x000fc40000000000 */
[----:B--2---:R-:W-:Y:S01]  /*4020*/  STL [R1+0x2b8], R152 ;  /* 0x0002b89801007387 */ /* 0x004fe20000100800 */
[----:B---3--:R-:W-:-:S06]  /*4030*/  WARPGROUP.ARRIVE ;  /* 0x00000000000079c5 */ /* 0x008fcc0000000000 */
        /* <DEDUP_REMOVED lines=63> */
[----:B------:R-:W-:-:S02]  /*4430*/  IMAD.MOV.U32 R146, RZ, RZ, R224 ;  /* 0x000000ffff927224 */ /* 0x000fc400078e00e0 */
[----:B------:R-:W-:Y:S01]  /*4440*/  IMAD.MOV.U32 R152, RZ, RZ, R218 ;  /* 0x000000ffff987224 */ /* 0x000fe200078e00da */
[----:B------:R-:W-:Y:S01]  /*4450*/  UIADD3 UR8, UR6, 0x6, URZ ;  /* 0x0000000606087890 */ /* 0x000fe2000fffe03f */
[----:B------:R-:W-:Y:S01]  /*4460*/  IMAD.MOV.U32 R147, RZ, RZ, R223 ;  /* 0x000000ffff937224 */ /* 0x000fe200078e00df */
[----:B------:R-:W-:Y:S01]  /*4470*/  UIADD3 UR10, UR7, 0x6, URZ ;  /* 0x00000006070a7890 */ /* 0x000fe2000fffe03f */
[----:B------:R-:W-:Y:S01]  /*4480*/  IMAD.MOV.U32 R148, RZ, RZ, R222 ;  /* 0x000000ffff947224 */ /* 0x000fe200078e00de */
[----:B------:R-:W-:Y:S01]  /*4490*/  UMOV UR9, 0x40000040 ;  /* 0x4000004000097882 */ /* 0x000fe20000000000 */
[----:B------:R-:W-:Y:S01]  /*44a0*/  IMAD.MOV.U32 R149, RZ, RZ, R221 ;  /* 0x000000ffff957224 */ /* 0x000fe200078e00dd */
[----:B------:R-:W-:Y:S01]  /*44b0*/  UMOV UR11, 0x40000040 ;  /* 0x40000040000b7882 */ /* 0x000fe20000000000 */
[----:B------:R-:W-:Y:S01]  /*44c0*/  IMAD.MOV.U32 R151, RZ, RZ, R219 ;  /* 0x000000ffff977224 */ /* 0x000fe200078e00db */
[----:B------:R0:W5:Y:S01]  /*44d0*/  LDL.LU R0, [R1+0x2cc] ;  /* 0x0002cc0001007983 */ /* 0x0001620000300800 */
[----:B------:R-:W-:-:S02]  /*44e0*/  IMAD.MOV.U32 R131, RZ, RZ, R17 ;  /* 0x000000ffff837224 */ /* 0x000fc400078e0011 */
[----:B------:R-:W-:Y:S01]  /*44f0*/  IMAD.MOV.U32 R132, RZ, RZ, R16 ;  /* 0x000000ffff847224 */ /* 0x000fe200078e0010 */
[----:B------:R0:W5:Y:S01]  /*4500*/  LDL.LU R17, [R1+0x2c8] ;  /* 0x0002c80001117983 */ /* 0x0001620000300800 */
[----:B------:R-:W-:Y:S02]  /*4510*/  IMAD.MOV.U32 R133, RZ, RZ, R3 ;  /* 0x000000ffff857224 */ /* 0x000fe400078e0003 */
[----:B------:R-:W-:Y:S01]  /*4520*/  IMAD.MOV.U32 R134, RZ, RZ, R2 ;  /* 0x000000ffff867224 */ /* 0x000fe200078e0002 */
[----:B------:R0:W5:Y:S01]  /*4530*/  LDL.LU R16, [R1+0x2c4] ;  /* 0x0002c40001107983 */ /* 0x0001620000300800 */
[----:B------:R-:W-:Y:S02]  /*4540*/  IMAD.MOV.U32 R218, RZ, RZ, R23 ;  /* 0x000000ffffda7224 */ /* 0x000fe400078e0017 */
[----:B------:R-:W-:Y:S01]  /*4550*/  IMAD.MOV.U32 R219, RZ, RZ, R22 ;  /* 0x000000ffffdb7224 */ /* 0x000fe200078e0016 */
[----:B------:R0:W5:Y:S01]  /*4560*/  LDL.LU R3, [R1+0x2c0] ;  /* 0x0002c00001037983 */ /* 0x0001620000300800 */
[----:B------:R-:W-:-:S02]  /*4570*/  IMAD.MOV.U32 R221, RZ, RZ, R20 ;  /* 0x000000ffffdd7224 */ /* 0x000fc400078e0014 */
[----:B------:R-:W-:Y:S01]  /*4580*/  IMAD.MOV.U32 R222, RZ, RZ, R19 ;  /* 0x000000ffffde7224 */ /* 0x000fe200078e0013 */
[----:B------:R0:W5:Y:S01]  /*4590*/  LDL.LU R2, [R1+0x2bc] ;  /* 0x0002bc0001027983 */ /* 0x0001620000300800 */
        /* <DEDUP_REMOVED lines=77> */
[----:B-1----:R0:W5:Y:S04]  /*4a70*/  LDL.LU R152, [R1+0x2b8] ;  /* 0x0002b80001987983 */ /* 0x0021680000300800 */
[----:B------:R-:W2:Y:S04]  /*4a80*/  LDL.LU.64 R150, [R1+0x2b0] ;  /* 0x0002b00001967983 */ /* 0x000ea80000300a00 */
        /* <DEDUP_REMOVED lines=20> */
[----:B------:R-:W2:Y:S01]  /*4bd0*/  LDL.LU.64 R108, [R1+0x208] ;  /* 0x00020800016c7983 */ /* 0x000ea20000300a00 */
[----:B------:R-:W-:Y:S01]  /*4be0*/  UIADD3 UR8, UR6, 0x406, URZ ;  /* 0x0000040606087890 */ /* 0x000fe2000fffe03f */
[----:B------:R-:W-:Y:S01]  /*4bf0*/  UMOV UR9, 0x40000040 ;  /* 0x4000004000097882 */ /* 0x000fe20000000000 */
[----:B--2---:R-:W-:-:S07]  /*4c00*/  WARPGROUP.ARRIVE ;  /* 0x00000000000079c5 */ /* 0x004fce0000000000 */
[----:B------:R-:W-:Y:S03]  /*4c10*/  HGMMA.64x256x16.F32.BF16 R24, gdesc[UR8], R24, gsb0 ;  /* 0x03e00000081879f0 */ /* 0x000fe60008001818 */
[----:B------:R-:W-:Y:S02]  /*4c20*/  WARPGROUP.DEPBAR.LE gsb0, 0x0 ;  /* 0x00008000000079c5 */ /* 0x000fe40000010000 */
[----:B0-----:R-:W-:Y:S05]  /*4c30*/  @!P1 BRA `(.L_x_22) ;  /* 0x0000004000d09947 */ /* 0x001fea0003800000 */
[----:B------:R-:W-:Y:S01]  /*4c40*/  UIADD3 UR7, UR39, 0x1, URZ ;  /* 0x0000000127077890 */ /* 0x000fe2000fffe03f */
[----:B-----5:R-:W-:Y:S01]  /*4c50*/  R2UR UR6, R3 ;  /* 0x00000000030672ca */ /* 0x020fe200000e0000 */
[----:B------:R-:W-:Y:S02]  /*4c60*/  UMOV UR12, UR39 ;  /* 0x00000027000c7c82 */ /* 0x000fe40008000000 */
[----:B------:R-:W-:-:S04]  /*4c70*/  UISETP.NE.AND UP0, UPT, UR7, 0x5, UPT ;  /* 0x000000050700788c */ /* 0x000fc8000bf05270 */
[----:B------:R-:W-:Y:S02]  /*4c80*/  USEL UR8, URZ, 0x1, UP0 ;  /* 0x000000013f087887 */ /* 0x000fe40008000000 */
[----:B------:R-:W-:Y:S02]  /*4c90*/  USEL UR7, UR7, URZ, UP0 ;  /* 0x0000003f07077287 */ /* 0x000fe40008000000 */
[----:B------:R-:W-:-:S06]  /*4ca0*/  ULOP3.LUT UR8, UR38, UR8, URZ, 0x3c, !UPT ;  /* 0x0000000826087292 */ /* 0x000fcc000f8e3c3f */
[----:B------:R-:W-:-:S07]  /*4cb0*/  IMAD.U32 R3, RZ, RZ, UR8 ;  /* 0x00000008ff037e24 */ /* 0x000fce000f8e00ff */
.L_x_29:
[----:B------:R-:W-:Y:S05]  /*4cc0*/  @!P0 BRA `(.L_x_23) ;  /* 0x0000000000048947 */ /* 0x000fea0003800000 */
[----:B------:R-:W-:Y:S01]  /*4cd0*/  BPT.TRAP 0x1 ;  /* 0x000000040000795c */ /* 0x000fe20000300000 */
.L_x_23:
[----:B------:R-:W0:Y:S01]  /*4ce0*/  S2UR UR9, SR_CgaCtaId ;  /* 0x00000000000979c3 */ /* 0x000e220000008800 */
[----:B------:R-:W-:Y:S01]  /*4cf0*/  UMOV UR8, 0x400 ;  /* 0x0000040000087882 */ /* 0x000fe20000000000 */
[----:B------:R-:W-:Y:S01]  /*4d00*/  IMAD.U32 R4, RZ, RZ, UR7 ;  /* 0x00000007ff047e24 */ /* 0x000fe2000f8e00ff */
[----:B------:R-:W-:Y:S01]  /*4d10*/  SHF.L.U32 R5, R3, 0x1f, RZ ;  /* 0x0000001f03057819 */ /* 0x000fe200000006ff */
[----:B0-----:R-:W-:-:S06]  /*4d20*/  ULEA UR8, UR9, UR8, 0x18 ;  /* 0x0000000809087291 */ /* 0x001fcc000f8ec03f */
[----:B------:R-:W-:-:S04]  /*4d30*/  IMAD.U32 R0, RZ, RZ, UR8 ;  /* 0x00000008ff007e24 */ /* 0x000fc8000f8e00ff */
[----:B------:R-:W-:-:S04]  /*4d40*/  IMAD R4, R4, 0x8, R0 ;  /* 0x0000000804047824 */ /* 0x000fc800078e0200 */
[----:B------:R0:W1:Y:S01]  /*4d50*/  SYNCS.PHASECHK.TRANS64.TRYWAIT P1, [R4+URZ], R5 ;  /* 0x00000005040075a7 */ /* 0x000062000802017f */
[----:B------:R-:W-:Y:S05]  /*4d60*/  @!P0 BRA `(.L_x_24) ;  /* 0x0000000000048947 */ /* 0x000fea0003800000 */
[----:B------:R-:W-:Y:S01]  /*4d70*/  BPT.TRAP 0x1 ;  /* 0x000000040000795c */ /* 0x000fe20000300000 */
.L_x_24:
[----:B-1----:R-:W-:Y:S05]  /*4d80*/  @P1 BRA `(.L_x_25) ;  /* 0x0000000000081947 */ /* 0x002fea0003800000 */
[----:B------:R-:W1:Y:S02]  /*4d90*/  SYNCS.PHASECHK.TRANS64.TRYWAIT P1, [R4+URZ], R5 ;  /* 0x00000005040075a7 */ /* 0x000e64000802017f */
[----:B-1----:R-:W-:Y:S05]  /*4da0*/  @!P1 BRA `(.L_x_26) ;  /* 0x0000016c005c9947 */ /* 0x002fea0003800000 */
.L_x_25:
        /* <DEDUP_REMOVED lines=64> */
[----:B--2---:R-:W2:Y:S04]  /*51b0*/  LDL.LU.64 R24, [R1] ;  /* 0x0000000001187983 */ /* 0x004ea80000300a00 */
        /* <DEDUP_REMOVED lines=63> */
[----:B------:R-:W-:-:S02]  /*55b0*/  ULEA UR13, UR7, UR4, 0xb ;  /* 0x00000004070d7291 */ /* 0x000fc4000f8e583f */
[----:B------:R-:W-:Y:S01]  /*55c0*/  ULEA UR14, UR7, UR5, 0xb ;  /* 0x00000005070e7291 */ /* 0x000fe2000f8e583f */
[----:B------:R-:W-:Y:S01]  /*55d0*/  STL [R1+0x2cc], R17 ;  /* 0x0002cc1101007387 */ /* 0x000fe20000100800 */
[----:B------:R-:W-:Y:S01]  /*55e0*/  UMOV UR9, 0x40000040 ;  /* 0x4000004000097882 */ /* 0x000fe20000000000 */
[----:B------:R-:W-:Y:S02]  /*55f0*/  UMOV UR11, 0x40000040 ;  /* 0x40000040000b7882 */ /* 0x000fe40000000000 */
[----:B------:R-:W-:Y:S01]  /*5600*/  UMOV UR8, UR13 ;  /* 0x0000000d00087c82 */ /* 0x000fe20008000000 */
[----:B------:R-:W-:Y:S01]  /*5610*/  STL [R1+0x2c8], R16 ;  /* 0x0002c81001007387 */ /* 0x000fe20000100800 */
[----:B------:R-:W-:-:S03]  /*5620*/  UMOV UR10, UR14 ;  /* 0x0000000e000a7c82 */ /* 0x000fc60008000000 */
[----:B------:R-:W-:Y:S04]  /*5630*/  STL [R1+0x2c4], R3 ;  /* 0x0002c40301007387 */ /* 0x000fe80000100800 */
[----:B------:R3:W-:Y:S04]  /*5640*/  STL [R1+0x2c0], R2 ;  /* 0x0002c00201007387 */ /* 0x0007e80000100800 */
[----:B------:R4:W-:Y:S01]  /*5650*/  STL [R1+0x2bc], R0 ;  /* 0x0002bc0001007387 */ /* 0x0009e20000100800 */
[----:B--2---:R-:W-:-:S06]  /*5660*/  WARPGROUP.ARRIVE ;  /* 0x00000000000079c5 */ /* 0x004fcc0000000000 */
[----:B------:R-:W-:Y:S03]  /*5670*/  HGMMA.64x256x16.F32.BF16 R24, gdesc[UR8], R24, gsb0 ;  /* 0x03e00000081879f0 */ /* 0x000fe60008001818 */
[----:B------:R-:W-:Y:S02]  /*5680*/  WARPGROUP.DEPBAR.LE gsb0, 0x0 ;  /* 0x00008000000079c5 */ /* 0x000fe40000010000 */
[----:B------:R-:W-:Y:S01]  /*5690*/  STL.64 [R1], R24 ;  /* 0x0000001801007387 */ /* 0x000fe20000100a00 */
[----:B---3--:R-:W-:Y:S01]  /*56a0*/  IMAD.MOV.U32 R2, RZ, RZ, R150 ;  /* 0x000000ffff027224 */ /* 0x008fe200078e0096 */
[----:B----4-:R-:W-:Y:S01]  /*56b0*/  MOV R0, R151 ;  /* 0x0000009700007202 */ /* 0x010fe20000000f00 */
[----:B01----:R-:W-:Y:S01]  /*56c0*/  IMAD.MOV.U32 R4, RZ, RZ, R148 ;  /* 0x000000ffff047224 */ /* 0x003fe200078e0094 */
        /* <DEDUP_REMOVED lines=40> */
[----:B------:R-:W2:Y:S01]  /*5950*/  LDL.LU.64 R150, [R1+0x780] ;  /* 0x0007800001967983 */ /* 0x000ea20000300a00 */
        /* <DEDUP_REMOVED lines=44> */
[----:B------:R-:W-:-:S02]  /*5c20*/  IMAD.MOV.U32 R178, RZ, RZ, R94 ;  /* 0x000000ffffb27224 */ /* 0x000fc400078e005e */
[----:B------:R-:W-:Y:S01]  /*5c30*/  IMAD.MOV.U32 R179, RZ, RZ, R95 ;  /* 0x000000ffffb37224 */ /* 0x000fe200078e005f */
[----:B------:R-:W2:Y:S01]  /*5c40*/  LDL.LU.64 R126, [R1+0x720] ;  /* 0x00072000017e7983 */ /* 0x000ea20000300a00 */
[----:B------:R-:W-:Y:S02]  /*5c50*/  IMAD.MOV.U32 R176, RZ, RZ, R92 ;  /* 0x000000ffffb07224 */ /* 0x000fe400078e005c */
[----:B------:R-:W-:Y:S01]  /*5c60*/  IMAD.MOV.U32 R177, RZ, RZ, R93 ;  /* 0x000000ffffb17224 */ /* 0x000fe200078e005d */
[----:B------:R-:W2:Y:S01]  /*5c70*/  LDL.LU.64 R124, [R1+0x718] ;  /* 0x00071800017c7983 */ /* 0x000ea20000300a00 */
[----:B------:R-:W-:Y:S02]  /*5c80*/  IMAD.MOV.U32 R174, RZ, RZ, R90 ;  /* 0x000000ffffae7224 */ /* 0x000fe400078e005a */
        /* <DEDUP_REMOVED lines=74> */
[----:B0-----:R-:W2:Y:S04]  /*6130*/  LDL.LU.64 R44, [R1+0x5d8] ;  /* 0x0005d800012c7983 */ /* 0x001ea80000300a00 */
        /* <DEDUP_REMOVED lines=11> */
[----:B------:R-:W-:-:S02]  /*61f0*/  UMOV UR9, 0x40000040 ;  /* 0x4000004000097882 */ /* 0x000fc40000000000 */
[----:B------:R-:W-:Y:S01]  /*6200*/  STL [R1+0x580], R152 ;  /* 0x0005809801007387 */ /* 0x000fe20000100800 */
[----:B--2---:R-:W-:-:S06]  /*6210*/  WARPGROUP.ARRIVE ;  /* 0x00000000000079c5 */ /* 0x004fcc0000000000 */
        /* <DEDUP_REMOVED lines=59> */
[----:B------:R-:W-:Y:S02]  /*65d0*/  IMAD.MOV.U32 R138, RZ, RZ, R227 ;  /* 0x000000ffff8a7224 */ /* 0x000fe400078e00e3 */
[----:B------:R-:W-:Y:S02]  /*65e0*/  IMAD.MOV.U32 R140, RZ, RZ, R225 ;  /* 0x000000ffff8c7224 */ /* 0x000fe400078e00e1 */
[----:B------:R-:W-:Y:S01]  /*65f0*/  IMAD.MOV.U32 R141, RZ, RZ, R224 ;  /* 0x000000ffff8d7224 */ /* 0x000fe200078e00e0 */
[----:B------:R-:W-:Y:S01]  /*6600*/  MOV R224, R12 ;  /* 0x0000000c00e07202 */ /* 0x000fe20000000f00 */
[----:B------:R-:W-:Y:S02]  /*6610*/  IMAD.MOV.U32 R142, RZ, RZ, R223 ;  /* 0x000000ffff8e7224 */ /* 0x000fe400078e00df */
[----:B------:R-:W-:Y:S02]  /*6620*/  IMAD.MOV.U32 R143, RZ, RZ, R222 ;  /* 0x000000ffff8f7224 */ /* 0x000fe400078e00de */
[----:B------:R-:W-:-:S02]  /*6630*/  IMAD.MOV.U32 R145, RZ, RZ, R220 ;  /* 0x000000ffff917224 */ /* 0x000fc400078e00dc */
[----:B------:R-:W-:Y:S01]  /*6640*/  IMAD.MOV.U32 R146, RZ, RZ, R219 ;  /* 0x000000ffff927224 */ /* 0x000fe200078e00db */
[----:B------:R-:W-:Y:S01]  /*6650*/  MOV R219, R17 ;  /* 0x0000001100db7202 */ /* 0x000fe20000000f00 */
[----:B------:R-:W-:Y:S02]  /*6660*/  IMAD.MOV.U32 R147, RZ, RZ, R218 ;  /* 0x000000ffff937224 */ /* 0x000fe400078e00da */
[----:B------:R-:W-:Y:S02]  /*6670*/  IMAD.MOV.U32 R148, RZ, RZ, R217 ;  /* 0x000000ffff947224 */ /* 0x000fe400078e00d9 */
[----:B------:R-:W-:Y:S02]  /*6680*/  IMAD.MOV.U32 R150, RZ, RZ, R215 ;  /* 0x000000ffff967224 */ /* 0x000fe400078e00d7 */
[----:B------:R-:W-:Y:S01]  /*6690*/  IMAD.MOV.U32 R151, RZ, RZ, R214 ;  /* 0x000000ffff977224 */ /* 0x000fe200078e00d6 */
[----:B------:R-:W-:Y:S01]  /*66a0*/  MOV R214, R22 ;  /* 0x0000001600d67202 */ /* 0x000fe20000000f00 */
        /* <DEDUP_REMOVED lines=18> */
[----:B------:R-:W-:Y:S01]  /*67d0*/  IMAD.MOV.U32 R235, RZ, RZ, R0 ;  /* 0x000000ffffeb7224 */ /* 0x000fe200078e0000 */
[----:B------:R-:W-:-:S02]  /*67e0*/  UIADD3 UR8, UR13, 0x2, URZ ;  /* 0x000000020d087890 */ /* 0x000fc4000fffe03f */
[----:B------:R-:W-:Y:S01]  /*67f0*/  UIADD3 UR10, UR14, 0x2, URZ ;  /* 0x000000020e0a7890 */ /* 0x000fe2000fffe03f */
[----:B------:R-:W-:Y:S01]  /*6800*/  UMOV UR9, 0x40000040 ;  /* 0x4000004000097882 */ /* 0x000fe20000000000 */
[----:B------:R-:W-:Y:S01]  /*6810*/  UMOV UR11, 0x40000040 ;  /* 0x40000040000b7882 */ /* 0x000fe20000000000 */
        /* <DEDUP_REMOVED lines=236> */
[----:B------:R-:W-:Y:S01]  /*76e0*/  STL.64 [R1+0x30], R36 ;  /* 0x0000302401007387 */ /* 0x000fe20000100a00 */
[----:B------:R-:W-:-:S03]  /*76f0*/  IMAD.MOV.U32 R5, RZ, RZ, R150 ;  /* 0x000000ffff057224 */ /* 0x000fc600078e0096 */
[----:B------:R-:W-:Y:S01]  /*7700*/  STL.64 [R1+0x38], R38 ;  /* 0x0000382601007387 */ /* 0x000fe20000100a00 */
[----:B------:R-:W-:-:S03]  /*7710*/  IMAD.MOV.U32 R4, RZ, RZ, R151 ;  /* 0x000000ffff047224 */ /* 0x000fc600078e0097 */
[----:B------:R-:W-:Y:S01]  /*7720*/  STL.64 [R1+0x40], R40 ;  /* 0x0000402801007387 */ /* 0x000fe20000100a00 */
[----:B------:R-:W-:Y:S01]  /*7730*/  IMAD.MOV.U32 R7, RZ, RZ, R148 ;  /* 0x000000ffff077224 */ /* 0x000fe200078e0094 */
[----:B------:R-:W-:Y:S02]  /*7740*/  MOV R6, R149 ;  /* 0x0000009500067202 */ /* 0x000fe40000000f00 */
[----:B------:R-:W-:Y:S01]  /*7750*/  STL.64 [R1+0x48], R42 ;  /* 0x0000482a01007387 */ /* 0x000fe20000100a00 */
[----:B------:R-:W-:-:S03]  /*7760*/  IMAD.MOV.U32 R9, RZ, RZ, R146 ;  /* 0x000000ffff097224 */ /* 0x000fc600078e0092 */
[----:B------:R0:W-:Y:S01]  /*7770*/  STL.64 [R1+0x50], R44 ;  /* 0x0000502c01007387 */ /* 0x0001e20000100a00 */
[----:B------:R-:W-:Y:S01]  /*7780*/  IMAD.MOV.U32 R8, RZ, RZ, R147 ;  /* 0x000000ffff087224 */ /* 0x000fe200078e0093 */
[----:B------:R-:W-:Y:S02]  /*7790*/  MOV R11, R144 ;  /* 0x00000090000b7202 */ /* 0x000fe40000000f00 */
[----:B------:R-:W3:Y:S01]  /*77a0*/  LDL.LU.64 R150, [R1+0x4c8] ;  /* 0x0004c80001967983 */ /* 0x000ee20000300a00 */
[----:B------:R-:W-:-:S03]  /*77b0*/  IMAD.MOV.U32 R10, RZ, RZ, R145 ;  /* 0x000000ffff0a7224 */ /* 0x000fc600078e0091 */
[----:B------:R-:W3:Y:S01]  /*77c0*/  LDL.LU.64 R148, [R1+0x4c0] ;  /* 0x0004c00001947983 */ /* 0x000ee20000300a00 */
[----:B------:R-:W-:Y:S02]  /*77d0*/  IMAD.MOV.U32 R13, RZ, RZ, R142 ;  /* 0x000000ffff0d7224 */ /* 0x000fe400078e008e */
[----:B------:R-:W-:Y:S01]  /*77e0*/  IMAD.MOV.U32 R12, RZ, RZ, R143 ;  /* 0x000000ffff0c7224 */ /* 0x000fe200078e008f */
[----:B------:R-:W3:Y:S01]  /*77f0*/  LDL.LU.64 R146, [R1+0x4b8] ;  /* 0x0004b80001927983 */ /* 0x000ee20000300a00 */
[----:B------:R-:W-:Y:S01]  /*7800*/  IMAD.MOV.U32 R15, RZ, RZ, R140 ;  /* 0x000000ffff0f7224 */ /* 0x000fe200078e008c */
[----:B------:R-:W-:Y:S01]  /*7810*/  MOV R18, R139 ;  /* 0x0000008b00127202 */ /* 0x000fe20000000f00 */
[----:B------:R-:W-:Y:S01]  /*7820*/  IMAD.MOV.U32 R14, RZ, RZ, R141 ;  /* 0x000000ffff0e7224 */ /* 0x000fe200078e008d */
[----:B------:R-:W3:Y:S01]  /*7830*/  LDL.LU.64 R144, [R1+0x4b0] ;  /* 0x0004b00001907983 */ /* 0x000ee20000300a00 */
[----:B------:R-:W-:-:S03]  /*7840*/  IMAD.MOV.U32 R19, RZ, RZ, R138 ;  /* 0x000000ffff137224 */ /* 0x000fc600078e008a */
[----:B------:R-:W3:Y:S01]  /*7850*/  LDL.LU.64 R142, [R1+0x4a8] ;  /* 0x0004a800018e7983 */ /* 0x000ee20000300a00 */
[----:B------:R-:W-:Y:S01]  /*7860*/  IMAD.MOV.U32 R21, RZ, RZ, R136 ;  /* 0x000000ffff157224 */ /* 0x000fe200078e0088 */
[----:B------:R-:W-:Y:S01]  /*7870*/  MOV R23, R134 ;  /* 0x0000008600177202 */ /* 0x000fe20000000f00 */
[----:B------:R-:W-:Y:S01]  /*7880*/  IMAD.MOV.U32 R20, RZ, RZ, R137 ;  /* 0x000000ffff147224 */ /* 0x000fe200078e0089 */
        /* <DEDUP_REMOVED lines=344> */
[----:B------:R-:W-:Y:S01]  /*8e10*/  BPT.TRAP 0x1 ;  /* 0x000000040000795c */ /* 0x000fe20000300000 */
.L_x_27:
[----:B-----5:R-:W-:Y:S01]  /*8e20*/  ISETP.NE.AND P1, PT, R17, RZ, PT ;  /* 0x000000ff1100720c */ /* 0x020fe20003f25270 */
[----:B------:R-:W-:Y:S01]  /*8e30*/  IMAD.U32 R4, RZ, RZ, UR12 ;  /* 0x0000000cff047e24 */ /* 0x000fe2000f8e00ff */
[----:B------:R-:W-:-:S11]  /*8e40*/  UISETP.GT.U32.AND UP0, UPT, UR40, 0x1, UPT ;  /* 0x000000012800788c */ /* 0x000fd6000bf04070 */
[----:B------:R-:W-:-:S05]  /*8e50*/  @P1 IMAD R4, R4, 0x8, R0 ;  /* 0x0000000804041824 */ /* 0x000fca00078e0200 */
[----:B------:R-:W-:-:S04]  /*8e60*/  @P1 IADD3 R4, R4, 0x28, RZ ;  /* 0x0000002804041810 */ /* 0x000fc80007ffe0ff */
[----:B------:R-:W-:-:S04]  /*8e70*/  @P1 PRMT R4, R152, 0x654, R4 ;  /* 0x0000065498041816 */ /* 0x000fc80000000004 */
[----:B------:R0:W-:Y:S01]  /*8e80*/  @P1 SYNCS.ARRIVE.TRANS64.RED.A1T0 RZ, [R4+URZ], RZ ;  /* 0x000000ff04ff19a7 */ /* 0x0001e2000810043f */
[----:B------:R-:W-:-:S13]  /*8e90*/  PLOP3.LUT P1, PT, PT, PT, UP0, 0x80, 0x0 ;  /* 0x000000000000781c */ /* 0x000fda0003f2f008 */
[----:B0-----:R-:W-:Y:S05]  /*8ea0*/  @P1 BRA `(.L_x_28) ;  /* 0x0000000000041947 */ /* 0x001fea0003800000 */
[----:B------:R-:W-:Y:S01]  /*8eb0*/  BPT.TRAP 0x1 ;  /* 0x000000040000795c */ /* 0x000fe20000300000 */
.L_x_28:
[----:B------:R-:W-:Y:S02]  /*8ec0*/  UISETP.GT.AND UP2, UPT, UR6, 0x1, UPT ;  /* 0x000000010600788c */ /* 0x000fe4000bf44270 */
[----:B------:R-:W-:Y:S02]  /*8ed0*/  UIADD3 UR7, UR7, 0x1, URZ ;  /* 0x0000000107077890 */ /* 0x000fe4000fffe03f */
[----:B------:R-:W-:Y:S02]  /*8ee0*/  UIADD3 UR12, UR12, 0x1, URZ ;  /* 0x000000010c0c7890 */ /* 0x000fe4000fffe03f */
[----:B------:R-:W-:Y:S01]  /*8ef0*/  PLOP3.LUT P1, PT, PT, PT, UP2, 0x80, 0x0 ;  /* 0x000000000000781c */ /* 0x000fe20003f2f028 */
[----:B------:R-:W-:Y:S02]  /*8f00*/  UISETP.NE.AND UP0, UPT, UR7, 0x5, UPT ;  /* 0x000000050700788c */ /* 0x000fe4000bf05270 */
[----:B------:R-:W-:Y:S02]  /*8f10*/  UISETP.NE.AND UP1, UPT, UR12, 0x5, UPT ;  /* 0x000000050c00788c */ /* 0x000fe4000bf25270 */
[----:B------:R-:W-:-:S02]  /*8f20*/  USEL UR8, URZ, 0x1, UP0 ;  /* 0x000000013f087887 */ /* 0x000fc40008000000 */
[----:B------:R-:W-:Y:S02]  /*8f30*/  UIADD3 UR6, UR6, -0x1, URZ ;  /* 0xffffffff06067890 */ /* 0x000fe4000fffe03f */
[----:B------:R-:W-:Y:S02]  /*8f40*/  USEL UR7, UR7, URZ, UP0 ;  /* 0x0000003f07077287 */ /* 0x000fe40008000000 */
[----:B------:R-:W-:Y:S01]  /*8f50*/  USEL UR12, UR12, URZ, UP1 ;  /* 0x0000003f0c0c7287 */ /* 0x000fe20008800000 */
[----:B------:R-:W-:Y:S01]  /*8f60*/  LOP3.LUT R3, R3, UR8, RZ, 0x3c, !PT ;  /* 0x0000000803037c12 */ /* 0x000fe2000f8e3cff */
[----:B------:R-:W-:Y:S10]  /*8f70*/  @P1 BRA `(.L_x_29) ;  /* 0xffffffbc00501947 */ /* 0x000ff4000383ffff */
.L_x_22:
[----:B-----5:R-:W0:Y:S02]  /*8f80*/  LDC R3, c[0x0][0x28c] ;  /* 0x0000a300ff037b82 */ /* 0x020e240000000800 */
[----:B0-----:R-:W-:-:S13]  /*8f90*/  ISETP.GE.AND P1, PT, R3, 0x1, PT ;  /* 0x000000010300780c */ /* 0x001fda0003f26270 */
[----:B------:R-:W-:Y:S05]  /*8fa0*/  @!P1 BRA `(.L_x_30) ;  /* 0x0000000000549947 */ /* 0x000fea0003800000 */
[----:B------:R-:W-:Y:S05]  /*8fb0*/  @!P0 BRA `(.L_x_31) ;  /* 0x0000000000048947 */ /* 0x000fea0003800000 */
[----:B------:R-:W-:Y:S01]  /*8fc0*/  BPT.TRAP 0x1 ;  /* 0x000000040000795c */ /* 0x000fe20000300000 */
.L_x_31:
[----:B------:R-:W-:Y:S01]  /*8fd0*/  ISETP.NE.AND P0, PT, R17, RZ, PT ;  /* 0x000000ff1100720c */ /* 0x000fe20003f05270 */
[----:B------:R-:W-:-:S12]  /*8fe0*/  BSSY B0, `(.L_x_32) ;  /* 0x000000d000007945 */ /* 0x000fd80003800000 */
[----:B------:R-:W-:Y:S05]  /*8ff0*/  @!P0 BRA `(.L_x_33) ;  /* 0x00000000002c8947 */ /* 0x000fea0003800000 */
[----:B------:R-:W-:-:S04]  /*9000*/  UISETP.LT.AND UP0, UPT, UR44, 0x1, UPT ;  /* 0x000000012c00788c */ /* 0x000fc8000bf01270 */
[----:B------:R-:W-:-:S04]  /*9010*/  USEL UR6, UR44, 0x1, UP0 ;  /* 0x000000012c067887 */ /* 0x000fc80008000000 */
[----:B------:R-:W-:-:S04]  /*9020*/  UIADD3 UR6, UR39, UR44, -UR6 ;  /* 0x0000002c27067290 */ /* 0x000fc8000fffe806 */
[----:B------:R-:W-:-:S04]  /*9030*/  UIMAD.WIDE.U32 UR4, UR6, -0x33333333, URZ ;  /* 0xcccccccd060478a5 */ /* 0x000fc8000f8e003f */
[----:B------:R-:W-:-:S04]  /*9040*/  USHF.R.U32.HI UR4, URZ, 0x2, UR5 ;  /* 0x000000023f047899 */ /* 0x000fc80008011605 */
[----:B------:R-:W-:-:S06]  /*9050*/  UIMAD UR6, UR4, -0x5, UR6 ;  /* 0xfffffffb040678a4 */ /* 0x000fcc000f8e0206 */
[----:B------:R-:W-:-:S04]  /*9060*/  IMAD.U32 R3, RZ, RZ, UR6 ;  /* 0x00000006ff037e24 */ /* 0x000fc8000f8e00ff */
[----:B------:R-:W-:-:S04]  /*9070*/  IMAD R0, R3, 0x8, R0 ;  /* 0x0000000803007824 */ /* 0x000fc800078e0200 */
[----:B------:R-:W-:-:S05]  /*9080*/  VIADD R0, R0, 0x28 ;  /* 0x0000002800007836 */ /* 0x000fca0000000000 */
[----:B------:R-:W-:-:S04]  /*9090*/  PRMT R0, R152, 0x654, R0 ;  /* 0x0000065498007816 */ /* 0x000fc80000000000 */
[----:B------:R0:W-:Y:S03]  /*90a0*/  SYNCS.ARRIVE.TRANS64.RED.A1T0 RZ, [R0+URZ], RZ ;  /* 0x000000ff00ff79a7 */ /* 0x0001e6000810043f */
.L_x_33:
[----:B------:R-:W-:Y:S05]  /*90b0*/  BSYNC B0 ;  /* 0x0000000000007941 */ /* 0x000fea0003800000 */
.L_x_32:
[----:B------:R-:W-:-:S06]  /*90c0*/  UISETP.GT.U32.AND UP0, UPT, UR40, 0x1, UPT ;  /* 0x000000012800788c */ /* 0x000fcc000bf04070 */
[----:B------:R-:W-:-:S13]  /*90d0*/  PLOP3.LUT P0, PT, PT, PT, UP0, 0x80, 0x0 ;  /* 0x000000000000781c */ /* 0x000fda0003f0f008 */
[----:B------:R-:W-:Y:S05]  /*90e0*/  @P0 BRA `(.L_x_30) ;  /* 0x0000000000040947 */ /* 0x000fea0003800000 */
[----:B------:R-:W-:Y:S01]  /*90f0*/  BPT.TRAP 0x1 ;  /* 0x000000040000795c */ /* 0x000fe20000300000 */
.L_x_30:
[----:B------:R-:W1:Y:S01]  /*9100*/  S2R R8, SR_TID.X ;  /* 0x0000000000087919 */ /* 0x000e620000002100 */
[----:B------:R-:W-:Y:S01]  /*9110*/  IMAD.MOV.U32 R19, RZ, RZ, 0x6540 ;  /* 0x00006540ff137424 */ /* 0x000fe200078e00ff */
[----:B------:R-:W-:Y:S02]  /*9120*/  UIMAD.WIDE UR6, UR41, 0x100, URZ ;  /* 0x00000100290678a5 */ /* 0x000fe4000f8e023f */
[----:B------:R-:W-:Y:S01]  /*9130*/  USHF.R.S32.HI UR10, URZ, 0x1f, UR43 ;  /* 0x0000001f3f0a7899 */ /* 0x000fe2000801142b */
[----:B------:R-:W-:Y:S01]  /*9140*/  ULDC.64 UR8, c[0x0][0x5d0] ;  /* 0x0001740000087ab9 */ /* 0x000fe20000000a00 */
[----:B------:R-:W-:Y:S02]  /*9150*/  USHF.L.U32 UR41, UR41, 0x8, URZ ;  /* 0x0000000829297899 */ /* 0x000fe4000800063f */
[----:B------:R-:W-:Y:S02]  /*9160*/  UIMAD UR4, UR10, UR8, URZ ;  /* 0x000000080a0472a4 */ /* 0x000fe4000f8e023f */
[----:B------:R-:W-:-:S02]  /*9170*/  UIADD3 UR39, UR44, UR39, URZ ;  /* 0x000000272c277290 */ /* 0x000fc4000fffe03f */
[----:B------:R-:W-:Y:S02]  /*9180*/  UIMAD UR4, UR43, UR9, UR4 ;  /* 0x000000092b0472a4 */ /* 0x000fe4000f8e0204 */
[----:B------:R-:W-:Y:S02]  /*9190*/  UISETP.GT.U32.AND UP1, UPT, UR39, 0x4, UPT ;  /* 0x000000042700788c */ /* 0x000fe4000bf24070 */
[----:B------:R-:W-:Y:S02]  /*91a0*/  UISETP.GE.U32.AND UP2, UPT, UR44, 0x5, UPT ;  /* 0x000000052c00788c */ /* 0x000fe4000bf46070 */
[----:B------:R-:W-:Y:S01]  /*91b0*/  UISETP.LT.U32.AND UP1, UPT, UR44, 0x5, UP1 ;  /* 0x000000052c00788c */ /* 0x000fe20008f21070 */
[--C-:B-1----:R-:W-:Y:S01]  /*91c0*/  SHF.R.U32.HI R4, RZ, 0x7, R8.reuse ;  /* 0x00000007ff047819 */ /* 0x102fe20000011608 */
[----:B------:R-:W-:Y:S01]  /*91d0*/  IMAD.SHL.U32 R18, R8, 0x2, RZ ;  /* 0x0000000208127824 */ /* 0x000fe200078e00ff */
[----:B------:R-:W-:Y:S02]  /*91e0*/  SHF.R.U32.HI R5, RZ, 0x2, R8 ;  /* 0x00000002ff057819 */ /* 0x000fe40000011608 */
[----:B------:R-:W-:-:S02]  /*91f0*/  LOP3.LUT R4, R4, 0x1, RZ, 0xc0, !PT ;  /* 0x0000000104047812 */ /* 0x000fc400078ec0ff */
[----:B------:R-:W-:Y:S02]  /*9200*/  LOP3.LUT R6, R8, 0x60, RZ, 0xc0, !PT ;  /* 0x0000006008067812 */ /* 0x000fe400078ec0ff */
[----:B------:R-:W-:Y:S02]  /*9210*/  LOP3.LUT R5, R5, 0x7, RZ, 0xc0, !PT ;  /* 0x0000000705057812 */ /* 0x000fe400078ec0ff */
[----:B------:R-:W-:Y:S02]  /*9220*/  SHF.L.U32 R3, R4, 0x6, RZ ;  /* 0x0000000604037819 */ /* 0x000fe400000006ff */
[----:B------:R-:W-:Y:S02]  /*9230*/  LOP3.LUT R18, R18, 0x6, RZ, 0xc0, !PT ;  /* 0x0000000612127812 */ /* 0x000fe400078ec0ff */
[----:B------:R-:W-:Y:S02]  /*9240*/  SHF.R.U32.HI R6, RZ, 0x1, R6 ;  /* 0x00000001ff067819 */ /* 0x000fe40000011606 */
[----:B------:R-:W-:-:S02]  /*9250*/  LOP3.LUT R3, R3, 0x40, R5, 0xe2, !PT ;  /* 0x0000004003037812 */ /* 0x000fc400078ee205 */
[----:B------:R-:W-:Y:S01]  /*9260*/  PRMT R18, R18, R19, UR42 ;  /* 0x0000002a12127e16 */ /* 0x000fe20008000013 */
[----:B------:R-:W-:Y:S01]  /*9270*/  USHF.L.U32 UR42, UR42, 0x8, URZ ;  /* 0x000000082a2a7899 */ /* 0x000fe2000800063f */
[----:B0-----:R-:W-:Y:S01]  /*9280*/  IADD3 R0, RZ, -R6, -R5 ;  /* 0x80000006ff007210 */ /* 0x001fe20007ffe805 */
[----:B------:R-:W-:Y:S01]  /*9290*/  IMAD.MOV.U32 R5, RZ, RZ, -0x2 ;  /* 0xfffffffeff057424 */ /* 0x000fe200078e00ff */
[----:B------:R-:W-:Y:S01]  /*92a0*/  LOP3.LUT R3, R3, UR6, R6, 0xfe, !PT ;  /* 0x0000000603037c12 */ /* 0x000fe2000f8efe06 */
[----:B------:R-:W-:Y:S01]  /*92b0*/  IMAD.U32 R6, RZ, RZ, UR8 ;  /* 0x00000008ff067e24 */ /* 0x000fe2000f8e00ff */
[----:B------:R-:W-:Y:S01]  /*92c0*/  SHF.R.S32.HI R19, RZ, 0x1f, R18 ;  /* 0x0000001fff137819 */ /* 0x000fe20000011412 */
[----:B------:R-:W-:Y:S01]  /*92d0*/  ULDC UR8, c[0x0][0x284] ;  /* 0x0000a10000087ab9 */ /* 0x000fe20000000800 */
[----:B------:R-:W-:Y:S02]  /*92e0*/  IMAD R0, R4, -0x40, R0 ;  /* 0xffffffc004007824 */ /* 0x000fe400078e0200 */
[----:B------:R-:W-:-:S02]  /*92f0*/  IMAD.U32 R153, RZ, RZ, UR8 ;  /* 0x00000008ff997e24 */ /* 0x000fc4000f8e00ff */
[----:B------:R-:W-:-:S03]  /*9300*/  IMAD.WIDE.U32 R6, R6, UR43, R18 ;  /* 0x0000002b06067c25 */ /* 0x000fc6000f8e0012 */
[----:B------:R-:W-:Y:S02]  /*9310*/  IADD3 R153, R153, -UR41, R0 ;  /* 0x8000002999997c10 */ /* 0x000fe4000fffe000 */
[----:B------:R-:W-:Y:S01]  /*9320*/  IADD3 R7, R7, UR4, RZ ;  /* 0x0000000407077c10 */ /* 0x000fe2000fffe0ff */
[----:B------:R-:W-:Y:S01]  /*9330*/  ULDC UR4, c[0x0][0x288] ;  /* 0x0000a20000047ab9 */ /* 0x000fe20000000800 */
[----:B------:R-:W-:Y:S01]  /*9340*/  LOP3.LUT R0, R8, 0x3, RZ, 0xc0, !PT ;  /* 0x0000000308007812 */ /* 0x000fe200078ec0ff */
[----:B------:R-:W-:-:S04]  /*9350*/  UISETP.GE.AND UP0, UPT, UR42, UR4, UPT ;  /* 0x000000042a00728c */ /* 0x000fc8000bf06270 */
[----:B------:R-:W-:Y:S01]  /*9360*/  UISETP.GE.OR UP0, UPT, UR41, UR8, UP0 ;  /* 0x000000082900728c */ /* 0x000fe20008706670 */
[----:B------:R-:W-:Y:S01]  /*9370*/  IMAD R0, R0, R5, UR4 ;  /* 0x0000000400007e24 */ /* 0x000fe2000f8e0205 */
[----:B------:R-:W-:Y:S02]  /*9380*/  UIMAD.WIDE.U32 UR4, UR39, -0x33333333, URZ ;  /* 0xcccccccd270478a5 */ /* 0x000fe4000f8e003f */
[----:B------:R-:W-:Y:S01]  /*9390*/  USEL UR8, URZ, 0x1, !UP1 ;  /* 0x000000013f087887 */ /* 0x000fe2000c800000 */
[----:B------:R-:W-:Y:S01]  /*93a0*/  VIADD R0, R0, -UR42 ;  /* 0x8000002a00007c36 */ /* 0x000fe20008000000 */
[----:B------:R-:W-:Y:S01]  /*93b0*/  PLOP3.LUT P0, PT, PT, PT, UP0, 0x80, 0x0 ;  /* 0x000000000000781c */ /* 0x000fe20003f0f008 */
[----:B------:R-:W-:Y:S02]  /*93c0*/  USHF.R.U32.HI UR4, URZ, 0x2, UR5 ;  /* 0x000000023f047899 */ /* 0x000fe40008011605 */
[----:B------:R-:W-:Y:S02]  /*93d0*/  ULOP3.LUT UR38, UR38, UR8, URZ, 0x3c, !UPT ;  /* 0x0000000826267292 */ /* 0x000fe4000f8e3c3f */
[----:B------:R-:W-:-:S02]  /*93e0*/  UIMAD UR39, UR4, -0x5, UR39 ;  /* 0xfffffffb042778a4 */ /* 0x000fc4000f8e0227 */
[----:B------:R-:W-:Y:S01]  /*93f0*/  @UP2 ULOP3.LUT UR38, UR38, 0x1, UR4, 0x78, !UPT ;  /* 0x0000000126262892 */ /* 0x000fe2000f8e7804 */
[----:B------:R-:W-:-:S05]  /*9400*/  UMOV UR41, 0xffffffff ;  /* 0xffffffff00297882 */ /* 0x000fca0000000000 */
[----:B------:R-:W-:Y:S06]  /*9410*/  @P0 BRA `(.L_x_34) ;  /* 0x0000010400d80947 */ /* 0x000fec0003800000 */
[----:B------:R-:W-:Y:S01]  /*9420*/  FSETP.NEU.AND P0, PT, R16, RZ, PT ;  /* 0x000000ff1000720b */ /* 0x000fe20003f0d000 */
[----:B------:R-:W-:Y:S01]  /*9430*/  ULDC.64 UR8, c[0x0][0x5c8] ;  /* 0x0001720000087ab9 */ /* 0x000fe20000000a00 */
[----:B------:R-:W-:Y:S01]  /*9440*/  ISETP.GT.AND P3, PT, R153, RZ, PT ;  /* 0x000000ff9900720c */ /* 0x000fe20003f64270 */
[----:B------:R-:W-:Y:S01]  /*9450*/  UIMAD UR4, UR7, UR8, URZ ;  /* 0x00000008070472a4 */ /* 0x000fe2000f8e023f */
[----:B------:R-:W-:Y:S01]  /*9460*/  MOV R10, UR9 ;  /* 0x00000009000a7c02 */ /* 0x000fe20008000f00 */
[C---:B------:R-:W-:Y:S01]  /*9470*/  IMAD.WIDE.U32 R6, R3.reuse, UR8, R6 ;  /* 0x0000000803067c25 */ /* 0x040fe2000f8e0006 */
[----:B------:R-:W-:Y:S01]  /*9480*/  BSSY B0, `(.L_x_34) ;  /* 0x000106f000007945 */ /* 0x000fe20003800000 */
[----:B------:R-:W-:Y:S02]  /*9490*/  ISETP.GT.AND P1, PT, R0, RZ, P3 ;  /* 0x000000ff0000720c */ /* 0x000fe40001f24270 */
[----:B------:R-:W-:-:S04]  /*94a0*/  IMAD R10, R3, R10, UR4 ;  /* 0x00000004030a7e24 */ /* 0x000fc8000f8e020a */
[----:B------:R-:W-:Y:S01]  /*94b0*/  IMAD.IADD R10, R7, 0x1, R10 ;  /* 0x00000001070a7824 */ /* 0x000fe200078e020a */
[----:B------:R-:W-:Y:S06]  /*94c0*/  @!P0 BRA `(.L_x_35) ;  /* 0x000000b800108947 */ /* 0x000fec0003800000 */
[----:B------:R-:W0:Y:S01]  /*94d0*/  LDC.64 R22, c[0x0][0x5b8] ;  /* 0x00016e00ff167b82 */ /* 0x000e220000000a00 */
[----:B------:R-:W2:Y:S01]  /*94e0*/  LDL.LU R11, [R1] ;  /* 0x00000000010b7983 */ /* 0x000ea20000300800 */
[----:B------:R-:W-:-:S06]  /*94f0*/  ULDC.64 UR4, c[0x0][0x5c0] ;  /* 0x0001700000047ab9 */ /* 0x000fcc0000000a00 */
[----:B------:R-:W1:Y:S08]  /*9500*/  LDC.64 R14, c[0x0][0x5b0] ;  /* 0x00016c00ff0e7b82 */ /* 0x000e700000000a00 */
[----:B------:R-:W3:Y:S01]  /*9510*/  LDC.64 R12, c[0x0][0x5a8] ;  /* 0x00016a00ff0c7b82 */ /* 0x000ee20000000a00 */
[C---:B0-----:R-:W-:Y:S02]  /*9520*/  IMAD R159, R22.reuse, UR10, RZ ;  /* 0x0000000a169f7c24 */ /* 0x041fe4000f8e02ff */
[----:B------:R-:W-:-:S04]  /*9530*/  IMAD.WIDE.U32 R154, R22, UR43, R18 ;  /* 0x0000002b169a7c25 */ /* 0x000fc8000f8e0012 */
[----:B------:R-:W-:Y:S02]  /*9540*/  IMAD R159, R23, UR43, R159 ;  /* 0x0000002b179f7c24 */ /* 0x000fe4000f8e029f */
[----:B-1----:R-:W-:Y:S02]  /*9550*/  IMAD R158, R14, UR7, RZ ;  /* 0x000000070e9e7c24 */ /* 0x002fe4000f8e02ff */
[----:B------:R-:W-:Y:S02]  /*9560*/  IMAD.IADD R21, R155, 0x1, R159 ;  /* 0x000000019b157824 */ /* 0x000fe400078e029f */
[----:B------:R-:W-:Y:S02]  /*9570*/  IMAD.MOV.U32 R20, RZ, RZ, R154 ;  /* 0x000000ffff147224 */ /* 0x000fe400078e009a */
[C---:B------:R-:W-:Y:S02]  /*9580*/  IMAD R158, R3.reuse, R15, R158 ;  /* 0x0000000f039e7224 */ /* 0x040fe400078e029e */
[----:B------:R-:W-:-:S05]  /*9590*/  IMAD.WIDE.U32 R4, R3, R14, R20 ;  /* 0x0000000e03047225 */ /* 0x000fca00078e0014 */
[----:B------:R-:W-:Y:S02]  /*95a0*/  IADD3 R5, R5, R158, RZ ;  /* 0x0000009e05057210 */ /* 0x000fe40007ffe0ff */
[----:B---3--:R-:W-:-:S04]  /*95b0*/  LEA R8, P0, R4, R12, 0x1 ;  /* 0x0000000c04087211 */ /* 0x008fc800078008ff */
[----:B------:R-:W-:-:S05]  /*95c0*/  LEA.HI.X R9, R4, R13, R5, 0x1, P0 ;  /* 0x0000000d04097211 */ /* 0x000fca00000f0c05 */
[----:B------:R-:W3:Y:S01]  /*95d0*/  @P1 LDG.E.LTC128B.U16 R23, desc[UR36][R8.64] ;  /* 0x0000002408171981 */ /* 0x000ee2000c1e1520 */
[----:B------:R-:W-:Y:S01]  /*95e0*/  BSSY B1, `(.L_x_36) ;  /* 0x0000011000017945 */ /* 0x000fe20003800000 */
[----:B---3--:R-:W-:-:S04]  /*95f0*/  IMAD.U32 R4, R23, 0x10000, RZ ;  /* 0x0001000017047824 */ /* 0x008fc800078e00ff */
[----:B------:R-:W-:-:S04]  /*9600*/  FMUL R4, R4, R16 ;  /* 0x0000001004047220 */ /* 0x000fc80000400000 */
[----:B--2---:R-:W-:Y:S01]  /*9610*/  FFMA R7, R11, R2, R4 ;  /* 0x000000020b077223 */ /* 0x004fe20000000004 */
[----:B------:R-:W-:-:S04]  /*9620*/  LEA R4, P0, R6, UR4, 0x1 ;  /* 0x0000000406047c11 */ /* 0x000fc8000f8008ff */
[----:B------:R-:W-:Y:S02]  /*9630*/  LEA.HI.X R5, R6, UR5, R10, 0x1, P0 ;  /* 0x0000000506057c11 */ /* 0x000fe400080f0c0a */
[----:B------:R-:W-:-:S05]  /*9640*/  F2FP.BF16.F32.PACK_AB R6, RZ, R7 ;  /* 0x00000007ff06723e */ /* 0x000fca00000010ff */
[----:B------:R0:W-:Y:S02]  /*9650*/  @P1 STG.E.U16 desc[UR36][R4.64], R6 ;  /* 0x0000000604001986 */ /* 0x0001e4000c101524 */
[----:B0-----:R-:W-:-:S04]  /*9660*/  IMAD.WIDE.U32 R6, R3, R14, R18 ;  /* 0x0000000e03067225 */ /* 0x001fc800078e0012 */
[----:B------:R-:W-:Y:S02]  /*9670*/  IMAD.IADD R7, R158, 0x1, R7 ;  /* 0x000000019e077824 */ /* 0x000fe400078e0207 */
[----:B------:R-:W-:-:S04]  /*9680*/  IMAD.WIDE.U32 R6, R22, UR43, R6 ;  /* 0x0000002b16067c25 */ /* 0x000fc8000f8e0006 */
[----:B------:R-:W-:Y:S01]  /*9690*/  IMAD.IADD R7, R159, 0x1, R7 ;  /* 0x000000019f077824 */ /* 0x000fe200078e0207 */
[----:B------:R-:W-:-:S04]  /*96a0*/  LEA R10, P0, R6, R12, 0x1 ;  /* 0x0000000c060a7211 */ /* 0x000fc800078008ff */
[----:B------:R-:W-:Y:S02]  /*96b0*/  LEA.HI.X R11, R6, R13, R7, 0x1, P0 ;  /* 0x0000000d060b7211 */ /* 0x000fe400000f0c07 */
[----:B------:R-:W-:-:S13]  /*96c0*/  ISETP.GT.AND P0, PT, R0, 0x1, P3 ;  /* 0x000000010000780c */ /* 0x000fda0001f04270 */
[----:B------:R-:W-:Y:S05]  /*96d0*/  @!P0 BRA `(.L_x_37) ;  /* 0x0000000000048947 */ /* 0x000fea0003800000 */
[----:B------:R0:W5:Y:S02]  /*96e0*/  LDG.E.LTC128B.U16 R23, desc[UR36][R10.64+0x2] ;  /* 0x000002240a177981 */ /* 0x000164000c1e1520 */
.L_x_37:
[----:B------:R-:W-:Y:S05]  /*96f0*/  BSYNC B1 ;  /* 0x0000000000017941 */ /* 0x000fea0003800000 */
.L_x_36:
[----:B------:R-:W2:Y:S01]  /*9700*/  LDL.LU R7, [R1+0x4] ;  /* 0x0000040001077983 */ /* 0x000ea20000300800 */
[----:B-----5:R-:W-:Y:S01]  /*9710*/  SHF.L.U32 R6, R23, 0x10, RZ ;  /* 0x0000001017067819 */ /* 0x020fe200000006ff */
[C---:B------:R-:W-:Y:S01]  /*9720*/  IMAD.SHL.U32 R156, R14.reuse, 0x8, RZ ;  /* 0x000000080e9c7824 */ /* 0x040fe200078e00ff */
[----:B------:R-:W-:Y:S01]  /*9730*/  SHF.L.U64.HI R157, R14, 0x3, R15 ;  /* 0x000000030e9d7819 */ /* 0x000fe2000001020f */
[----:B------:R-:W3:Y:S02]  /*9740*/  LDL.LU R160, [R1+0x8] ;  /* 0x0000080001a07983 */ /* 0x000ee40000300800 */
[----:B------:R-:W-:-:S04]  /*9750*/  FMUL R6, R6, R16 ;  /* 0x0000001006067220 */ /* 0x000fc80000400000 */
[----:B--2---:R-:W-:-:S05]  /*9760*/  FFMA R6, R7, R2, R6 ;  /* 0x0000000207067223 */ /* 0x004fca0000000006 */
[----:B------:R-:W-:-:S05]  /*9770*/  F2FP.BF16.F32.PACK_AB R6, RZ, R6 ;  /* 0x00000006ff06723e */ /* 0x000fca00000010ff */
[----:B------:R1:W-:Y:S01]  /*9780*/  @P0 STG.E.U16 desc[UR36][R4.64+0x2], R6 ;  /* 0x0000020604000986 */ /* 0x0003e2000c101524 */
[----:B------:R-:W-:-:S04]  /*9790*/  ISETP.GT.AND P0, PT, R153, 0x8, PT ;  /* 0x000000089900780c */ /* 0x000fc80003f04270 */
[----:B------:R-:W-:Y:S01]  /*97a0*/  ISETP.GT.AND P1, PT, R0, RZ, P0 ;  /* 0x000000ff0000720c */ /* 0x000fe20000724270 */
[----:B-1----:R-:W-:-:S04]  /*97b0*/  IMAD.WIDE.U32 R6, R3, R14, R156 ;  /* 0x0000000e03067225 */ /* 0x002fc800078e009c */
[----:B------:R-:W-:Y:S01]  /*97c0*/  IMAD.IADD R158, R158, 0x1, R7 ;  /* 0x000000019e9e7824 */ /* 0x000fe200078e0207 */
[----:B------:R-:W-:-:S05]  /*97d0*/  IADD3 R7, P2, R154, R6, RZ ;  /* 0x000000069a077210 */ /* 0x000fca0007f5e0ff */
[----:B------:R-:W-:Y:S01]  /*97e0*/  IMAD.X R9, R158, 0x1, R21, P2 ;  /* 0x000000019e097824 */ /* 0x000fe200010e0615 */
[----:B------:R-:W-:-:S04]  /*97f0*/  LEA R8, P2, R7, R12, 0x1 ;  /* 0x0000000c07087211 */ /* 0x000fc800078408ff */
[----:B------:R-:W-:-:S05]  /*9800*/  LEA.HI.X R9, R7, R13, R9, 0x1, P2 ;  /* 0x0000000d07097211 */ /* 0x000fca00010f0c09 */
[----:B------:R1:W2:Y:S01]  /*9810*/  @P1 LDG.E.LTC128B.U16 R23, desc[UR36][R8.64] ;  /* 0x0000002408171981 */ /* 0x0002a2000c1e1520 */
[----:B------:R-:W-:Y:S01]  /*9820*/  IADD3 R6, P2, R18, R6, RZ ;  /* 0x0000000612067210 */ /* 0x000fe20007f5e0ff */
[----:B------:R-:W-:Y:S01]  /*9830*/  BSSY B1, `(.L_x_38) ;  /* 0x0000016000017945 */ /* 0x000fe20003800000 */
[----:B------:R-:W-:Y:S02]  /*9840*/  ISETP.GT.AND P4, PT, R0, 0x1, P0 ;  /* 0x000000010000780c */ /* 0x000fe40000784270 */
[----:B------:R-:W-:Y:S01]  /*9850*/  IADD3.X R7, R19, R158, RZ, P2, !PT ;  /* 0x0000009e13077210 */ /* 0x000fe200017fe4ff */
[----:B------:R-:W-:Y:S02]  /*9860*/  IMAD.U32 R158, RZ, RZ, UR9 ;  /* 0x00000009ff9e7e24 */ /* 0x000fe4000f8e00ff */
[----:B------:R-:W-:-:S04]  /*9870*/  IMAD.WIDE.U32 R6, R22, UR43, R6 ;  /* 0x0000002b16067c25 */ /* 0x000fc8000f8e0006 */
[----:B------:R-:W-:Y:S01]  /*9880*/  IMAD.IADD R7, R159, 0x1, R7 ;  /* 0x000000019f077824 */ /* 0x000fe200078e0207 */
[----:B-1----:R-:W-:-:S04]  /*9890*/  LEA R8, P2, R6, R12, 0x1 ;  /* 0x0000000c06087211 */ /* 0x002fc800078408ff */
[----:B------:R-:W-:Y:S01]  /*98a0*/  LEA.HI.X R9, R6, R13, R7, 0x1, P2 ;  /* 0x0000000d06097211 */ /* 0x000fe200010f0c07 */
[----:B--2---:R-:W-:-:S04]  /*98b0*/  IMAD.U32 R6, R23, 0x10000, RZ ;  /* 0x0001000017067824 */ /* 0x004fc800078e00ff */
[----:B------:R-:W-:-:S04]  /*98c0*/  FMUL R6, R6, R16 ;  /* 0x0000001006067220 */ /* 0x000fc80000400000 */
[----:B---3--:R-:W-:Y:S01]  /*98d0*/  FFMA R7, R160, R2, R6 ;  /* 0x00000002a0077223 */ /* 0x008fe20000000006 */
[----:B------:R-:W-:Y:S01]  /*98e0*/  IMAD.U32 R160, RZ, RZ, UR8 ;  /* 0x00000008ffa07e24 */ /* 0x000fe2000f8e00ff */
[----:B------:R-:W-:-:S03]  /*98f0*/  MOV R6, UR8 ;  /* 0x0000000800067c02 */ /* 0x000fc60008000f00 */
[----:B------:R-:W-:Y:S01]  /*9900*/  IMAD.SHL.U32 R160, R160, 0x10, RZ ;  /* 0x00000010a0a07824 */ /* 0x000fe200078e00ff */
[----:B------:R-:W-:Y:S02]  /*9910*/  SHF.L.U64.HI R158, R6, 0x4, R158 ;  /* 0x00000004069e7819 */ /* 0x000fe4000001029e */
[----:B------:R-:W-:Y:S02]  /*9920*/  F2FP.BF16.F32.PACK_AB R7, RZ, R7 ;  /* 0x00000007ff07723e */ /* 0x000fe400000010ff */
[----:B------:R-:W-:Y:S02]  /*9930*/  IADD3 R6, P2, R160, R4, RZ ;  /* 0x00000004a0067210 */ /* 0x000fe40007f5e0ff */
[----:B------:R-:W-:-:S03]  /*9940*/  PRMT R161, R7, 0x7610, R161 ;  /* 0x0000761007a17816 */ /* 0x000fc600000000a1 */
[----:B------:R-:W-:-:S05]  /*9950*/  IMAD.X R7, R158, 0x1, R5, P2 ;  /* 0x000000019e077824 */ /* 0x000fca00010e0605 */
[----:B------:R1:W-:Y:S01]  /*9960*/  @P1 STG.E.U16 desc[UR36][R6.64], R161 ;  /* 0x000000a106001986 */ /* 0x0003e2000c101524 */
[----:B------:R-:W-:Y:S05]  /*9970*/  @!P4 BRA `(.L_x_39) ;  /* 0x000000000004c947 */ /* 0x000fea0003800000 */
[----:B------:R2:W5:Y:S02]  /*9980*/  LDG.E.LTC128B.U16 R23, desc[UR36][R8.64+0x2] ;  /* 0x0000022408177981 */ /* 0x000564000c1e1520 */
.L_x_39:
[----:B------:R-:W-:Y:S05]  /*9990*/  BSYNC B1 ;  /* 0x0000000000017941 */ /* 0x000fea0003800000 */
.L_x_38:
[----:B------:R-:W3:Y:S01]  /*99a0*/  LDL.LU R162, [R1+0xc] ;  /* 0x00000c0001a27983 */ /* 0x000ee20000300800 */
[----:B-1---5:R-:W-:Y:S01]  /*99b0*/  SHF.L.U32 R161, R23, 0x10, RZ ;  /* 0x0000001017a17819 */ /* 0x022fe200000006ff */
[----:B------:R-:W-:Y:S01]  /*99c0*/  BSSY B1, `(.L_x_40) ;  /* 0x0000008000017945 */ /* 0x000fe20003800000 */
[----:B------:R-:W-:-:S03]  /*99d0*/  ISETP.GT.AND P1, PT, R0, 0x8, P3 ;  /* 0x000000080000780c */ /* 0x000fc60001f24270 */
[----:B------:R-:W-:-:S04]  /*99e0*/  FMUL R161, R161, R16 ;  /* 0x00000010a1a17220 */ /* 0x000fc80000400000 */
[----:B---3--:R-:W-:-:S05]  /*99f0*/  FFMA R161, R162, R2, R161 ;  /* 0x00000002a2a17223 */ /* 0x008fca00000000a1 */
[----:B------:R-:W-:-:S05]  /*9a00*/  F2FP.BF16.F32.PACK_AB R161, RZ, R161 ;  /* 0x000000a1ffa1723e */ /* 0x000fca00000010ff */
[----:B------:R1:W-:Y:S01]  /*9a10*/  @P4 STG.E.U16 desc[UR36][R6.64+0x2], R161 ;  /* 0x000002a106004986 */ /* 0x0003e2000c101524 */
[----:B------:R-:W-:Y:S05]  /*9a20*/  @!P1 BRA `(.L_x_41) ;  /* 0x0000000000049947 */ /* 0x000fea0003800000 */
[----:B------:R3:W5:Y:S02]  /*9a30*/  LDG.E.LTC128B.U16 R23, desc[UR36][R10.64+0x10] ;  /* 0x000010240a177981 */ /* 0x000764000c1e1520 */
.L_x_41:
[----:B------:R-:W-:Y:S05]  /*9a40*/  BSYNC B1 ;  /* 0x0000000000017941 */ /* 0x000fea0003800000 */
.L_x_40:
[----:B------:R-:W4:Y:S01]  /*9a50*/  LDL.LU R162, [R1+0x10] ;  /* 0x0000100001a27983 */ /* 0x000f220000300800 */
[----:B-1---5:R-:W-:Y:S01]  /*9a60*/  IMAD.U32 R161, R23, 0x10000, RZ ;  /* 0x0001000017a17824 */ /* 0x022fe200078e00ff */
[----:B------:R-:W-:Y:S01]  /*9a70*/  ISETP.GT.AND P2, PT, R0, 0x9, P3 ;  /* 0x000000090000780c */ /* 0x000fe20001f44270 */
[----:B------:R-:W-:Y:S02]  /*9a80*/  BSSY B1, `(.L_x_42) ;  /* 0x0000007000017945 */ /* 0x000fe40003800000 */
[----:B------:R-:W-:-:S04]  /*9a90*/  FMUL R161, R161, R16 ;  /* 0x00000010a1a17220 */ /* 0x000fc80000400000 */
[----:B----4-:R-:W-:-:S05]  /*9aa0*/  FFMA R161, R162, R2, R161 ;  /* 0x00000002a2a17223 */ /* 0x010fca00000000a1 */
[----:B------:R-:W-:-:S05]  /*9ab0*/  F2FP.BF16.F32.PACK_AB R161, RZ, R161 ;  /* 0x000000a1ffa1723e */ /* 0x000fca00000010ff */
[----:B------:R1:W-:Y:S01]  /*9ac0*/  @P1 STG.E.U16 desc[UR36][R4.64+0x10], R161 ;  /* 0x000010a104001986 */ /* 0x0003e2000c101524 */
[----:B------:R-:W-:Y:S05]  /*9ad0*/  @!P2 BRA `(.L_x_43) ;  /* 0x000000000004a947 */ /* 0x000fea0003800000 */
[----:B------:R4:W5:Y:S02]  /*9ae0*/  LDG.E.LTC128B.U16 R23, desc[UR36][R10.64+0x12] ;  /* 0x000012240a177981 */ /* 0x000964000c1e1520 */
.L_x_43:
[----:B------:R-:W-:Y:S05]  /*9af0*/  BSYNC B1 ;  /* 0x0000000000017941 */ /* 0x000fea0003800000 */
.L_x_42:
[----:B------:R-:W2:Y:S01]  /*9b00*/  LDL.LU R162, [R1+0x14] ;  /* 0x0000140001a27983 */ /* 0x000ea20000300800 */
[----:B-1---5:R-:W-:Y:S01]  /*9b10*/  IMAD.U32 R161, R23, 0x10000, RZ ;  /* 0x0001000017a17824 */ /* 0x022fe200078e00ff */
[----:B------:R-:W-:Y:S01]  /*9b20*/  ISETP.GT.AND P1, PT, R0, 0x8, P0 ;  /* 0x000000080000780c */ /* 0x000fe20000724270 */
[----:B------:R-:W-:Y:S02]  /*9b30*/  BSSY B1, `(.L_x_44) ;  /* 0x0000007000017945 */ /* 0x000fe40003800000 */
[----:B------:R-:W-:-:S04]  /*9b40*/  FMUL R161, R161, R16 ;  /* 0x00000010a1a17220 */ /* 0x000fc80000400000 */
[----:B--2---:R-:W-:-:S05]  /*9b50*/  FFMA R161, R162, R2, R161 ;  /* 0x00000002a2a17223 */ /* 0x004fca00000000a1 */
[----:B------:R-:W-:-:S05]  /*9b60*/  F2FP.BF16.F32.PACK_AB R161, RZ, R161 ;  /* 0x000000a1ffa1723e */ /* 0x000fca00000010ff */
[----:B------:R1:W-:Y:S01]  /*9b70*/  @P2 STG.E.U16 desc[UR36][R4.64+0x12], R161 ;  /* 0x000012a104002986 */ /* 0x0003e2000c101524 */
[----:B------:R-:W-:Y:S05]  /*9b80*/  @!P1 BRA `(.L_x_45) ;  /* 0x0000000000049947 */ /* 0x000fea0003800000 */
[----:B------:R2:W5:Y:S02]  /*9b90*/  LDG.E.LTC128B.U16 R23, desc[UR36][R8.64+0x10] ;  /* 0x0000102408177981 */ /* 0x000564000c1e1520 */
.L_x_45:
[----:B------:R-:W-:Y:S05]  /*9ba0*/  BSYNC B1 ;  /* 0x0000000000017941 */ /* 0x000fea0003800000 */
.L_x_44:
[----:B------:R-:W3:Y:S01]  /*9bb0*/  LDL.LU R162, [R1+0x18] ;  /* 0x0000180001a27983 */ /* 0x000ee20000300800 */
[----:B-1---5:R-:W-:Y:S01]  /*9bc0*/  IMAD.U32 R161, R23, 0x10000, RZ ;  /* 0x0001000017a17824 */ /* 0x022fe200078e00ff */
[----:B------:R-:W-:Y:S01]  /*9bd0*/  ISETP.GT.AND P2, PT, R0, 0x9, P0 ;  /* 0x000000090000780c */ /* 0x000fe20000744270 */
[----:B------:R-:W-:Y:S02]  /*9be0*/  BSSY B1, `(.L_x_46) ;  /* 0x0000007000017945 */ /* 0x000fe40003800000 */
[----:B------:R-:W-:-:S04]  /*9bf0*/  FMUL R161, R161, R16 ;  /* 0x00000010a1a17220 */ /* 0x000fc80000400000 */
[----:B---3--:R-:W-:-:S05]  /*9c00*/  FFMA R161, R162, R2, R161 ;  /* 0x00000002a2a17223 */ /* 0x008fca00000000a1 */
[----:B------:R-:W-:-:S05]  /*9c10*/  F2FP.BF16.F32.PACK_AB R161, RZ, R161 ;  /* 0x000000a1ffa1723e */ /* 0x000fca00000010ff */
[----:B------:R1:W-:Y:S01]  /*9c20*/  @P1 STG.E.U16 desc[UR36][R6.64+0x10], R161 ;  /* 0x000010a106001986 */ /* 0x0003e2000c101524 */
[----:B------:R-:W-:Y:S05]  /*9c30*/  @!P2 BRA `(.L_x_47) ;  /* 0x000000000004a947 */ /* 0x000fea0003800000 */
[----:B------:R3:W5:Y:S02]  /*9c40*/  LDG.E.LTC128B.U16 R23, desc[UR36][R8.64+0x12] ;  /* 0x0000122408177981 */ /* 0x000764000c1e1520 */
.L_x_47:
[----:B------:R-:W-:Y:S05]  /*9c50*/  BSYNC B1 ;  /* 0x0000000000017941 */ /* 0x000fea0003800000 */
.L_x_46:
[----:B------:R-:W2:Y:S01]  /*9c60*/  LDL.LU R162, [R1+0x1c] ;  /* 0x00001c0001a27983 */ /* 0x000ea20000300800 */
[----:B-1---5:R-:W-:Y:S01]  /*9c70*/  SHF.L.U32 R161, R23, 0x10, RZ ;  /* 0x0000001017a17819 */ /* 0x022fe200000006ff */
[----:B------:R-:W-:Y:S01]  /*9c80*/  BSSY B1, `(.L_x_48) ;  /* 0x0000008000017945 */ /* 0x000fe20003800000 */
[----:B------:R-:W-:-:S03]  /*9c90*/  ISETP.GT.AND P1, PT, R0, 0x10, P3 ;  /* 0x000000100000780c */ /* 0x000fc60001f24270 */
[----:B------:R-:W-:-:S04]  /*9ca0*/  FMUL R161, R161, R16 ;  /* 0x00000010a1a17220 */ /* 0x000fc80000400000 */
[----:B--2---:R-:W-:-:S05]  /*9cb0*/  FFMA R161, R162, R2, R161 ;  /* 0x00000002a2a17223 */ /* 0x004fca00000000a1 */
[----:B------:R-:W-:-:S05]  /*9cc0*/  F2FP.BF16.F32.PACK_AB R161, RZ, R161 ;  /* 0x000000a1ffa1723e */ /* 0x000fca00000010ff */
[----:B------:R1:W-:Y:S01]  /*9cd0*/  @P2 STG.E.U16 desc[UR36][R6.64+0x12], R161 ;  /* 0x000012a106002986 */ /* 0x0003e2000c101524 */
[----:B------:R-:W-:Y:S05]  /*9ce0*/  @!P1 BRA `(.L_x_49) ;  /* 0x0000000000049947 */ /* 0x000fea0003800000 */
[----:B------:R2:W5:Y:S02]  /*9cf0*/  LDG.E.LTC128B.U16 R23, desc[UR36][R10.64+0x20] ;  /* 0x000020240a177981 */ /* 0x000564000c1e1520 */
.L_x_49:
[----:B------:R-:W-:Y:S05]  /*9d00*/  BSYNC B1 ;  /* 0x0000000000017941 */ /* 0x000fea0003800000 */
.L_x_48:
        /* <DEDUP_REMOVED lines=10> */
.L_x_51:
[----:B------:R-:W-:Y:S05]  /*9db0*/  BSYNC B1 ;  /* 0x0000000000017941 */ /* 0x000fea0003800000 */
.L_x_50:
        /* <DEDUP_REMOVED lines=10> */
.L_x_53:
[----:B------:R-:W-:Y:S05]  /*9e60*/  BSYNC B1 ;  /* 0x0000000000017941 */ /* 0x000fea0003800000 */
.L_x_52:
        /* <DEDUP_REMOVED lines=10> */
.L_x_55:
[----:B------:R-:W-:Y:S05]  /*9f10*/  BSYNC B1 ;  /* 0x0000000000017941 */ /* 0x000fea0003800000 */
.L_x_54:
        /* <DEDUP_REMOVED lines=10> */
.L_x_57:
[----:B------:R-:W-:Y:S05]  /*9fc0*/  BSYNC B1 ;  /* 0x0000000000017941 */ /* 0x000fea0003800000 */
.L_x_56:
        /* <DEDUP_REMOVED lines=10> */
.L_x_59:
[----:B------:R-:W-:Y:S05]  /*a070*/  BSYNC B1 ;  /* 0x0000000000017941 */ /* 0x000fea0003800000 */
.L_x_58:
        /* <DEDUP_REMOVED lines=10> */
.L_x_61:
[----:B------:R-:W-:Y:S05]  /*a120*/  BSYNC B1 ;  /* 0x0000000000017941 */ /* 0x000fea0003800000 */
.L_x_60:
        /* <DEDUP_REMOVED lines=10> */
.L_x_63:
[----:B------:R-:W-:Y:S05]  /*a1d0*/  BSYNC B1 ;  /* 0x0000000000017941 */ /* 0x000fea0003800000 */
.L_x_62:
        /* <DEDUP_REMOVED lines=10> */
.L_x_65:
[----:B------:R-:W-:Y:S05]  /*a280*/  BSYNC B1 ;  /* 0x0000000000017941 */ /* 0x000fea0003800000 */
.L_x_64:
        /* <DEDUP_REMOVED lines=10> */
.L_x_67:
[----:B------:R-:W-:Y:S05]  /*a330*/  BSYNC B1 ;  /* 0x0000000000017941 */ /* 0x000fea0003800000 */
.L_x_66:
        /* <DEDUP_REMOVED lines=10> */
.L_x_69:
[----:B------:R-:W-:Y:S05]  /*a3e0*/  BSYNC B1 ;  /* 0x0000000000017941 */ /* 0x000fea0003800000 */
.L_x_68:
        /* <DEDUP_REMOVED lines=10> */
.L_x_71:
[----:B------:R-:W-:Y:S05]  /*a490*/  BSYNC B1 ;  /* 0x0000000000017941 */ /* 0x000fea0003800000 */
.L_x_70:
        /* <DEDUP_REMOVED lines=10> */
.L_x_73:
[----:B------:R-:W-:Y:S05]  /*a540*/  BSYNC B1 ;  /* 0x0000000000017941 */ /* 0x000fea0003800000 */
.L_x_72:
        /* <DEDUP_REMOVED lines=10> */
.L_x_75:
[----:B------:R-:W-:Y:S05]  /*a5f0*/  BSYNC B1 ;  /* 0x0000000000017941 */ /* 0x000fea0003800000 */
.L_x_74:
        /* <DEDUP_REMOVED lines=10> */
.L_x_77:
[----:B------:R-:W-:Y:S05]  /*a6a0*/  BSYNC B1 ;  /* 0x0000000000017941 */ /* 0x000fea0003800000 */
.L_x_76:
        /* <DEDUP_REMOVED lines=10> */
.L_x_79:
[----:B------:R-:W-:Y:S05]  /*a750*/  BSYNC B1 ;  /* 0x0000000000017941 */ /* 0x000fea0003800000 */
.L_x_78:
        /* <DEDUP_REMOVED lines=10> */
.L_x_81:
[----:B------:R-:W-:Y:S05]  /*a800*/  BSYNC B1 ;  /* 0x0000000000017941 */ /* 0x000fea0003800000 */
.L_x_80:
        /* <DEDUP_REMOVED lines=10> */
.L_x_83:
[----:B------:R-:W-:Y:S05]  /*a8b0*/  BSYNC B1 ;  /* 0x0000000000017941 */ /* 0x000fea0003800000 */
.L_x_82:
        /* <DEDUP_REMOVED lines=10> */
.L_x_85:
[----:B------:R-:W-:Y:S05]  /*a960*/  BSYNC B1 ;  /* 0x0000000000017941 */ /* 0x000fea0003800000 */
.L_x_84:
        /* <DEDUP_REMOVED lines=10> */
.L_x_87:
[----:B------:R-:W-:Y:S05]  /*aa10*/  BSYNC B1 ;  /* 0x0000000000017941 */ /* 0x000fea0003800000 */
.L_x_86:
        /* <DEDUP_REMOVED lines=10> */
.L_x_89:
[----:B------:R-:W-:Y:S05]  /*aac0*/  BSYNC B1 ;  /* 0x0000000000017941 */ /* 0x000fea0003800000 */
.L_x_88:
        /* <DEDUP_REMOVED lines=10> */
.L_x_91:
[----:B------:R-:W-:Y:S05]  /*ab70*/  BSYNC B1 ;  /* 0x0000000000017941 */ /* 0x000fea0003800000 */
.L_x_90:
        /* <DEDUP_REMOVED lines=10> */
.L_x_93:
[----:B------:R-:W-:Y:S05]  /*ac20*/  BSYNC B1 ;  /* 0x0000000000017941 */ /* 0x000fea0003800000 */
.L_x_92:
        /* <DEDUP_REMOVED lines=10> */
.L_x_95:
[----:B------:R-:W-:Y:S05]  /*acd0*/  BSYNC B1 ;  /* 0x0000000000017941 */ /* 0x000fea0003800000 */
.L_x_94:
        /* <DEDUP_REMOVED lines=10> */
.L_x_97:
[----:B------:R-:W-:Y:S05]  /*ad80*/  BSYNC B1 ;  /* 0x0000000000017941 */ /* 0x000fea0003800000 */
.L_x_96:
        /* <DEDUP_REMOVED lines=10> */
.L_x_99:
[----:B------:R-:W-:Y:S05]  /*ae30*/  BSYNC B1 ;  /* 0x0000000000017941 */ /* 0x000fea0003800000 */
.L_x_98:
        /* <DEDUP_REMOVED lines=10> */
.L_x_101:
[----:B------:R-:W-:Y:S05]  /*aee0*/  BSYNC B1 ;  /* 0x0000000000017941 */ /* 0x000fea0003800000 */
.L_x_100:
        /* <DEDUP_REMOVED lines=10> */
.L_x_103:
[----:B------:R-:W-:Y:S05]  /*af90*/  BSYNC B1 ;  /* 0x0000000000017941 */ /* 0x000fea0003800000 */
.L_x_102:
        /* <DEDUP_REMOVED lines=10> */
.L_x_105:
[----:B------:R-:W-:Y:S05]  /*b040*/  BSYNC B1 ;  /* 0x0000000000017941 */ /* 0x000fea0003800000 */
.L_x_104:
        /* <DEDUP_REMOVED lines=10> */
.L_x_107:
[----:B------:R-:W-:Y:S05]  /*b0f0*/  BSYNC B1 ;  /* 0x0000000000017941 */ /* 0x000fea0003800000 */
.L_x_106:
        /* <DEDUP_REMOVED lines=10> */
.L_x_109:
[----:B------:R-:W-:Y:S05]  /*b1a0*/  BSYNC B1 ;  /* 0x0000000000017941 */ /* 0x000fea0003800000 */
.L_x_108:
        /* <DEDUP_REMOVED lines=10> */
.L_x_111:
[----:B------:R-:W-:Y:S05]  /*b250*/  BSYNC B1 ;  /* 0x0000000000017941 */ /* 0x000fea0003800000 */
.L_x_110:
        /* <DEDUP_REMOVED lines=10> */
.L_x_113:
[----:B------:R-:W-:Y:S05]  /*b300*/  BSYNC B1 ;  /* 0x0000000000017941 */ /* 0x000fea0003800000 */
.L_x_112:
        /* <DEDUP_REMOVED lines=10> */
.L_x_115:
[----:B------:R-:W-:Y:S05]  /*b3b0*/  BSYNC B1 ;  /* 0x0000000000017941 */ /* 0x000fea0003800000 */
.L_x_114:
        /* <DEDUP_REMOVED lines=10> */
.L_x_117:
[----:B------:R-:W-:Y:S05]  /*b460*/  BSYNC B1 ;  /* 0x0000000000017941 */ /* 0x000fea0003800000 */
.L_x_116:
        /* <DEDUP_REMOVED lines=10> */
.L_x_119:
[----:B------:R-:W-:Y:S05]  /*b510*/  BSYNC B1 ;  /* 0x0000000000017941 */ /* 0x000fea0003800000 */
.L_x_118:
        /* <DEDUP_REMOVED lines=10> */
.L_x_121:
[----:B------:R-:W-:Y:S05]  /*b5c0*/  BSYNC B1 ;  /* 0x0000000000017941 */ /* 0x000fea0003800000 */
.L_x_120:
        /* <DEDUP_REMOVED lines=10> */
.L_x_123:
[----:B------:R-:W-:Y:S05]  /*b670*/  BSYNC B1 ;  /* 0x0000000000017941 */ /* 0x000fea0003800000 */
.L_x_122:
        /* <DEDUP_REMOVED lines=10> */
.L_x_125:
[----:B------:R-:W-:Y:S05]  /*b720*/  BSYNC B1 ;  /* 0x0000000000017941 */ /* 0x000fea0003800000 */
.L_x_124:
        /* <DEDUP_REMOVED lines=10> */
.L_x_127:
[----:B------:R-:W-:Y:S05]  /*b7d0*/  BSYNC B1 ;  /* 0x0000000000017941 */ /* 0x000fea0003800000 */
.L_x_126:
        /* <DEDUP_REMOVED lines=10> */
.L_x_129:
[----:B------:R-:W-:Y:S05]  /*b880*/  BSYNC B1 ;  /* 0x0000000000017941 */ /* 0x000fea0003800000 */
.L_x_128:
        /* <DEDUP_REMOVED lines=10> */
.L_x_131:
[----:B------:R-:W-:Y:S05]  /*b930*/  BSYNC B1 ;  /* 0x0000000000017941 */ /* 0x000fea0003800000 */
.L_x_130:
        /* <DEDUP_REMOVED lines=10> */
.L_x_133:
[----:B------:R-:W-:Y:S05]  /*b9e0*/  BSYNC B1 ;  /* 0x0000000000017941 */ /* 0x000fea0003800000 */
.L_x_132:
        /* <DEDUP_REMOVED lines=10> */
.L_x_135:
[----:B------:R-:W-:Y:S05]  /*ba90*/  BSYNC B1 ;  /* 0x0000000000017941 */ /* 0x000fea0003800000 */
.L_x_134:
        /* <DEDUP_REMOVED lines=10> */
.L_x_137:
[----:B------:R-:W-:Y:S05]  /*bb40*/  BSYNC B1 ;  /* 0x0000000000017941 */ /* 0x000fea0003800000 */
.L_x_136:
        /* <DEDUP_REMOVED lines=10> */
.L_x_139:
[----:B------:R-:W-:Y:S05]  /*bbf0*/  BSYNC B1 ;  /* 0x0000000000017941 */ /* 0x000fea0003800000 */
.L_x_138:
        /* <DEDUP_REMOVED lines=10> */
.L_x_141:
[----:B------:R-:W-:Y:S05]  /*bca0*/  BSYNC B1 ;  /* 0x0000000000017941 */ /* 0x000fea0003800000 */
.L_x_140:
        /* <DEDUP_REMOVED lines=10> */
.L_x_143:
[----:B------:R-:W-:Y:S05]  /*bd50*/  BSYNC B1 ;  /* 0x0000000000017941 */ /* 0x000fea0003800000 */
.L_x_142:
        /* <DEDUP_REMOVED lines=10> */
.L_x_145:
[----:B------:R-:W-:Y:S05]  /*be00*/  BSYNC B1 ;  /* 0x0000000000017941 */ /* 0x000fea0003800000 */
.L_x_144:
        /* <DEDUP_REMOVED lines=10> */
.L_x_147:
[----:B------:R-:W-:Y:S05]  /*beb0*/  BSYNC B1 ;  /* 0x0000000000017941 */ /* 0x000fea0003800000 */
.L_x_146:
        /* <DEDUP_REMOVED lines=10> */
.L_x_149:
[----:B------:R-:W-:Y:S05]  /*bf60*/  BSYNC B1 ;  /* 0x0000000000017941 */ /* 0x000fea0003800000 */
.L_x_148:
        /* <DEDUP_REMOVED lines=10> */
.L_x_151:
[----:B------:R-:W-:Y:S05]  /*c010*/  BSYNC B1 ;  /* 0x0000000000017941 */ /* 0x000fea0003800000 */
.L_x_150:
        /* <DEDUP_REMOVED lines=10> */
.L_x_153:
[----:B------:R-:W-:Y:S05]  /*c0c0*/  BSYNC B1 ;  /* 0x0000000000017941 */ /* 0x000fea0003800000 */
.L_x_152:
        /* <DEDUP_REMOVED lines=10> */
.L_x_155:
[----:B------:R-:W-:Y:S05]  /*c170*/  BSYNC B1 ;  /* 0x0000000000017941 */ /* 0x000fea0003800000 */
.L_x_154:
        /* <DEDUP_REMOVED lines=10> */
.L_x_157:
[----:B------:R-:W-:Y:S05]  /*c220*/  BSYNC B1 ;  /* 0x0000000000017941 */ /* 0x000fea0003800000 */
.L_x_156:
        /* <DEDUP_REMOVED lines=10> */
.L_x_159:
[----:B------:R-:W-:Y:S05]  /*c2d0*/  BSYNC B1 ;  /* 0x0000000000017941 */ /* 0x000fea0003800000 */
.L_x_158:
        /* <DEDUP_REMOVED lines=10> */
.L_x_161:
[----:B------:R-:W-:Y:S05]  /*c380*/  BSYNC B1 ;  /* 0x0000000000017941 */ /* 0x000fea0003800000 */
.L_x_160:
        /* <DEDUP_REMOVED lines=10> */
.L_x_163:
[----:B------:R-:W-:Y:S05]  /*c430*/  BSYNC B1 ;  /* 0x0000000000017941 */ /* 0x000fea0003800000 */
.L_x_162:
        /* <DEDUP_REMOVED lines=10> */
.L_x_165:
[----:B------:R-:W-:Y:S05]  /*c4e0*/  BSYNC B1 ;  /* 0x0000000000017941 */ /* 0x000fea0003800000 */
.L_x_164:
        /* <DEDUP_REMOVED lines=10> */
.L_x_167:
[----:B------:R-:W-:Y:S05]  /*c590*/  BSYNC B1 ;  /* 0x0000000000017941 */ /* 0x000fea0003800000 */
.L_x_166:
        /* <DEDUP_REMOVED lines=10> */
.L_x_169:
[----:B------:R-:W-:Y:S05]  /*c640*/  BSYNC B1 ;  /* 0x0000000000017941 */ /* 0x000fea0003800000 */
.L_x_168:
        /* <DEDUP_REMOVED lines=10> */
.L_x_171:
[----:B------:R-:W-:Y:S05]  /*c6f0*/  BSYNC B1 ;  /* 0x0000000000017941 */ /* 0x000fea0003800000 */
.L_x_170:
        /* <DEDUP_REMOVED lines=10> */
.L_x_173:
[----:B------:R-:W-:Y:S05]  /*c7a0*/  BSYNC B1 ;  /* 0x0000000000017941 */ /* 0x000fea0003800000 */
.L_x_172:
        /* <DEDUP_REMOVED lines=10> */
.L_x_175:
[----:B------:R-:W-:Y:S05]  /*c850*/  BSYNC B1 ;  /* 0x0000000000017941 */ /* 0x000fea0003800000 */
.L_x_174:
        /* <DEDUP_REMOVED lines=10> */
.L_x_177:
[----:B------:R-:W-:Y:S05]  /*c900*/  BSYNC B1 ;  /* 0x0000000000017941 */ /* 0x000fea0003800000 */
.L_x_176:
        /* <DEDUP_REMOVED lines=10> */
.L_x_179:
[----:B------:R-:W-:Y:S05]  /*c9b0*/  BSYNC B1 ;  /* 0x0000000000017941 */ /* 0x000fea0003800000 */
.L_x_178:
        /* <DEDUP_REMOVED lines=10> */
.L_x_181:
[----:B------:R-:W-:Y:S05]  /*ca60*/  BSYNC B1 ;  /* 0x0000000000017941 */ /* 0x000fea0003800000 */
.L_x_180:
        /* <DEDUP_REMOVED lines=10> */
.L_x_183:
[----:B------:R-:W-:Y:S05]  /*cb10*/  BSYNC B1 ;  /* 0x0000000000017941 */ /* 0x000fea0003800000 */
.L_x_182:
        /* <DEDUP_REMOVED lines=10> */
.L_x_185:
[----:B------:R-:W-:Y:S05]  /*cbc0*/  BSYNC B1 ;  /* 0x0000000000017941 */ /* 0x000fea0003800000 */
.L_x_184:
        /* <DEDUP_REMOVED lines=10> */
.L_x_187:
[----:B------:R-:W-:Y:S05]  /*cc70*/  BSYNC B1 ;  /* 0x0000000000017941 */ /* 0x000fea0003800000 */
.L_x_186:
        /* <DEDUP_REMOVED lines=10> */
.L_x_189:
[----:B------:R-:W-:Y:S05]  /*cd20*/  BSYNC B1 ;  /* 0x0000000000017941 */ /* 0x000fea0003800000 */
.L_x_188:
        /* <DEDUP_REMOVED lines=10> */
.L_x_191:
[----:B------:R-:W-:Y:S05]  /*cdd0*/  BSYNC B1 ;  /* 0x0000000000017941 */ /* 0x000fea0003800000 */
.L_x_190:
        /* <DEDUP_REMOVED lines=10> */
.L_x_193:
[----:B------:R-:W-:Y:S05]  /*ce80*/  BSYNC B1 ;  /* 0x0000000000017941 */ /* 0x000fea0003800000 */
.L_x_192:
        /* <DEDUP_REMOVED lines=10> */
.L_x_195:
[----:B------:R-:W-:Y:S05]  /*cf30*/  BSYNC B1 ;  /* 0x0000000000017941 */ /* 0x000fea0003800000 */
.L_x_194:
        /* <DEDUP_REMOVED lines=10> */
.L_x_197:
[----:B------:R-:W-:Y:S05]  /*cfe0*/  BSYNC B1 ;  /* 0x0000000000017941 */ /* 0x000fea0003800000 */
.L_x_196:
        /* <DEDUP_REMOVED lines=10> */
.L_x_199:
[----:B------:R-:W-:Y:S05]  /*d090*/  BSYNC B1 ;  /* 0x0000000000017941 */ /* 0x000fea0003800000 */
.L_x_198:
        /* <DEDUP_REMOVED lines=10> */
.L_x_201:
[----:B------:R-:W-:Y:S05]  /*d140*/  BSYNC B1 ;  /* 0x0000000000017941 */ /* 0x000fea0003800000 */
.L_x_200:
        /* <DEDUP_REMOVED lines=10> */
.L_x_203:
[----:B------:R-:W-:Y:S05]  /*d1f0*/  BSYNC B1 ;  /* 0x0000000000017941 */ /* 0x000fea0003800000 */
.L_x_202:
        /* <DEDUP_REMOVED lines=10> */
.L_x_205:
[----:B------:R-:W-:Y:S05]  /*d2a0*/  BSYNC B1 ;  /* 0x0000000000017941 */ /* 0x000fea0003800000 */
.L_x_204:
        /* <DEDUP_REMOVED lines=10> */
.L_x_207:
[----:B------:R-:W-:Y:S05]  /*d350*/  BSYNC B1 ;  /* 0x0000000000017941 */ /* 0x000fea0003800000 */
.L_x_206:
        /* <DEDUP_REMOVED lines=10> */
.L_x_209:
[----:B------:R-:W-:Y:S05]  /*d400*/  BSYNC B1 ;  /* 0x0000000000017941 */ /* 0x000fea0003800000 */
.L_x_208:
        /* <DEDUP_REMOVED lines=10> */
.L_x_211:
[----:B------:R-:W-:Y:S05]  /*d4b0*/  BSYNC B1 ;  /* 0x0000000000017941 */ /* 0x000fea0003800000 */
.L_x_210:
        /* <DEDUP_REMOVED lines=10> */
.L_x_213:
[----:B------:R-:W-:Y:S05]  /*d560*/  BSYNC B1 ;  /* 0x0000000000017941 */ /* 0x000fea0003800000 */
.L_x_212:
        /* <DEDUP_REMOVED lines=10> */
.L_x_215:
[----:B------:R-:W-:Y:S05]  /*d610*/  BSYNC B1 ;  /* 0x0000000000017941 */ /* 0x000fea0003800000 */
.L_x_214:
        /* <DEDUP_REMOVED lines=10> */
.L_x_217:
[----:B------:R-:W-:Y:S05]  /*d6c0*/  BSYNC B1 ;  /* 0x0000000000017941 */ /* 0x000fea0003800000 */
.L_x_216:
        /* <DEDUP_REMOVED lines=10> */
.L_x_219:
[----:B------:R-:W-:Y:S05]  /*d770*/  BSYNC B1 ;  /* 0x0000000000017941 */ /* 0x000fea0003800000 */
.L_x_218:
        /* <DEDUP_REMOVED lines=10> */
.L_x_221:
[----:B------:R-:W-:Y:S05]  /*d820*/  BSYNC B1 ;  /* 0x0000000000017941 */ /* 0x000fea0003800000 */
.L_x_220:
        /* <DEDUP_REMOVED lines=10> */
.L_x_223:
[----:B------:R-:W-:Y:S05]  /*d8d0*/  BSYNC B1 ;  /* 0x0000000000017941 */ /* 0x000fea0003800000 */
.L_x_222:
        /* <DEDUP_REMOVED lines=10> */
.L_x_225:
[----:B------:R-:W-:Y:S05]  /*d980*/  BSYNC B1 ;  /* 0x0000000000017941 */ /* 0x000fea0003800000 */
.L_x_224:
        /* <DEDUP_REMOVED lines=10> */
.L_x_227:
[----:B------:R-:W-:Y:S05]  /*da30*/  BSYNC B1 ;  /* 0x0000000000017941 */ /* 0x000fea0003800000 */
.L_x_226:
        /* <DEDUP_REMOVED lines=10> */
.L_x_229:
[----:B------:R-:W-:Y:S05]  /*dae0*/  BSYNC B1 ;  /* 0x0000000000017941 */ /* 0x000fea0003800000 */
.L_x_228:
        /* <DEDUP_REMOVED lines=10> */
.L_x_231:
[----:B------:R-:W-:Y:S05]  /*db90*/  BSYNC B1 ;  /* 0x0000000000017941 */ /* 0x000fea0003800000 */
.L_x_230:
        /* <DEDUP_REMOVED lines=10> */
.L_x_233:
[----:B------:R-:W-:Y:S05]  /*dc40*/  BSYNC B1 ;  /* 0x0000000000017941 */ /* 0x000fea0003800000 */
.L_x_232:
        /* <DEDUP_REMOVED lines=10> */
.L_x_235:
[----:B------:R-:W-:Y:S05]  /*dcf0*/  BSYNC B1 ;  /* 0x0000000000017941 */ /* 0x000fea0003800000 */
.L_x_234:
        /* <DEDUP_REMOVED lines=10> */
.L_x_237:
[----:B------:R-:W-:Y:S05]  /*dda0*/  BSYNC B1 ;  /* 0x0000000000017941 */ /* 0x000fea0003800000 */
.L_x_236:
        /* <DEDUP_REMOVED lines=10> */
.L_x_239:
[----:B------:R-:W-:Y:S05]  /*de50*/  BSYNC B1 ;  /* 0x0000000000017941 */ /* 0x000fea0003800000 */
.L_x_238:
        /* <DEDUP_REMOVED lines=10> */
.L_x_241:
[----:B------:R-:W-:Y:S05]  /*df00*/  BSYNC B1 ;  /* 0x0000000000017941 */ /* 0x000fea0003800000 */
.L_x_240:
        /* <DEDUP_REMOVED lines=10> */
.L_x_243:
[----:B------:R-:W-:Y:S05]  /*dfb0*/  BSYNC B1 ;  /* 0x0000000000017941 */ /* 0x000fea0003800000 */
.L_x_242:
        /* <DEDUP_REMOVED lines=10> */
.L_x_245:
[----:B------:R-:W-:Y:S05]  /*e060*/  BSYNC B1 ;  /* 0x0000000000017941 */ /* 0x000fea0003800000 */
.L_x_244:
        /* <DEDUP_REMOVED lines=10> */
.L_x_247:
[----:B------:R-:W-:Y:S05]  /*e110*/  BSYNC B1 ;  /* 0x0000000000017941 */ /* 0x000fea0003800000 */
.L_x_246:
        /* <DEDUP_REMOVED lines=10> */
.L_x_249:
[----:B------:R-:W-:Y:S05]  /*e1c0*/  BSYNC B1 ;  /* 0x0000000000017941 */ /* 0x000fea0003800000 */
.L_x_248:
        /* <DEDUP_REMOVED lines=10> */
.L_x_251:
[----:B------:R-:W-:Y:S05]  /*e270*/  BSYNC B1 ;  /* 0x0000000000017941 */ /* 0x000fea0003800000 */
.L_x_250:
        /* <DEDUP_REMOVED lines=10> */
.L_x_253:
[----:B------:R-:W-:Y:S05]  /*e320*/  BSYNC B1 ;  /* 0x0000000000017941 */ /* 0x000fea0003800000 */
.L_x_252:
        /* <DEDUP_REMOVED lines=10> */
.L_x_255:
[----:B------:R-:W-:Y:S05]  /*e3d0*/  BSYNC B1 ;  /* 0x0000000000017941 */ /* 0x000fea0003800000 */
.L_x_254:
        /* <DEDUP_REMOVED lines=10> */
.L_x_257:
[----:B------:R-:W-:Y:S05]  /*e480*/  BSYNC B1 ;  /* 0x0000000000017941 */ /* 0x000fea0003800000 */
.L_x_256:
        /* <DEDUP_REMOVED lines=10> */
.L_x_259:
[----:B------:R-:W-:Y:S05]  /*e530*/  BSYNC B1 ;  /* 0x0000000000017941 */ /* 0x000fea0003800000 */
.L_x_258:
        /* <DEDUP_REMOVED lines=10> */
.L_x_261:
[----:B------:R-:W-:Y:S05]  /*e5e0*/  BSYNC B1 ;  /* 0x0000000000017941 */ /* 0x000fea0003800000 */
.L_x_260:
        /* <DEDUP_REMOVED lines=10> */
.L_x_263:
[----:B------:R-:W-:Y:S05]  /*e690*/  BSYNC B1 ;  /* 0x0000000000017941 */ /* 0x000fea0003800000 */
.L_x_262:
        /* <DEDUP_REMOVED lines=10> */
.L_x_265:
[----:B------:R-:W-:Y:S05]  /*e740*/  BSYNC B1 ;  /* 0x0000000000017941 */ /* 0x000fea0003800000 */
.L_x_264:
        /* <DEDUP_REMOVED lines=10> */
.L_x_267:
[----:B------:R-:W-:Y:S05]  /*e7f0*/  BSYNC B1 ;  /* 0x0000000000017941 */ /* 0x000fea0003800000 */
.L_x_266:
        /* <DEDUP_REMOVED lines=10> */
.L_x_269:
[----:B------:R-:W-:Y:S05]  /*e8a0*/  BSYNC B1 ;  /* 0x0000000000017941 */ /* 0x000fea0003800000 */
.L_x_268:
        /* <DEDUP_REMOVED lines=10> */
.L_x_271:
[----:B------:R-:W-:Y:S05]  /*e950*/  BSYNC B1 ;  /* 0x0000000000017941 */ /* 0x000fea0003800000 */
.L_x_270:
        /* <DEDUP_REMOVED lines=10> */
.L_x_273:
[----:B------:R-:W-:Y:S05]  /*ea00*/  BSYNC B1 ;  /* 0x0000000000017941 */ /* 0x000fea0003800000 */
.L_x_272:
        /* <DEDUP_REMOVED lines=10> */
.L_x_275:
[----:B------:R-:W-:Y:S05]  /*eab0*/  BSYNC B1 ;  /* 0x0000000000017941 */ /* 0x000fea0003800000 */
.L_x_274:
        /* <DEDUP_REMOVED lines=10> */
.L_x_277:
[----:B------:R-:W-:Y:S05]  /*eb60*/  BSYNC B1 ;  /* 0x0000000000017941 */ /* 0x000fea0003800000 */
.L_x_276:
        /* <DEDUP_REMOVED lines=10> */
.L_x_279:
[----:B------:R-:W-:Y:S05]  /*ec10*/  BSYNC B1 ;  /* 0x0000000000017941 */ /* 0x000fea0003800000 */
.L_x_278:
        /* <DEDUP_REMOVED lines=10> */
.L_x_281:
[----:B------:R-:W-:Y:S05]  /*ecc0*/  BSYNC B1 ;  /* 0x0000000000017941 */ /* 0x000fea0003800000 */
.L_x_280:
        /* <DEDUP_REMOVED lines=10> */
.L_x_283:
[----:B------:R-:W-:Y:S05]  /*ed70*/  BSYNC B1 ;  /* 0x0000000000017941 */ /* 0x000fea0003800000 */
.L_x_282:
[----:B0-234-:R-:W2:Y:S01]  /*ed80*/  LDL.LU R10, [R1+0x1f4] ;  /* 0x0001f400010a7983 */ /* 0x01dea20000300800 */
[----:B-----5:R-:W-:Y:S01]  /*ed90*/  IMAD.U32 R11, R23, 0x10000, RZ ;  /* 0x00010000170b7824 */ /* 0x020fe200078e00ff */
        /* <DEDUP_REMOVED lines=8> */
.L_x_285:
[----:B------:R-:W-:Y:S05]  /*ee20*/  BSYNC B1 ;  /* 0x0000000000017941 */ /* 0x000fea0003800000 */
.L_x_284:
[----:B------:R-:W3:Y:S01]  /*ee30*/  LDL.LU R10, [R1+0x1f8] ;  /* 0x0001f800010a7983 */ /* 0x000ee20000300800 */
[----:B0----5:R-:W-:Y:S01]  /*ee40*/  IMAD.U32 R11, R23, 0x10000, RZ ;  /* 0x00010000170b7824 */ /* 0x021fe200078e00ff */
[----:B------:R-:W-:Y:S01]  /*ee50*/  ISETP.GT.AND P1, PT, R0, 0xf9, P0 ;  /* 0x000000f90000780c */ /* 0x000fe20000724270 */
[----:B------:R-:W-:Y:S01]  /*ee60*/  BSSY B1, `(.L_x_286) ;  /* 0x000000a000017945 */ /* 0x000fe20003800000 */
[----:B------:R-:W-:Y:S01]  /*ee70*/  IADD3 R169, P0, R3, 0x80, RZ ;  /* 0x0000008003a97810 */ /* 0x000fe20007f1e0ff */
[----:B------:R-:W-:-:S04]  /*ee80*/  FMUL R11, R11, R16 ;  /* 0x000000100b0b7220 */ /* 0x000fc80000400000 */
[----:B---3--:R-:W-:-:S05]  /*ee90*/  FFMA R11, R10, R2, R11 ;  /* 0x000000020a0b7223 */ /* 0x008fca000000000b */
[----:B------:R-:W-:-:S04]  /*eea0*/  F2FP.BF16.F32.PACK_AB R11, RZ, R11 ;  /* 0x0000000bff0b723e */ /* 0x000fc800000010ff */
[----:B------:R-:W-:Y:S02]  /*eeb0*/  PRMT R3, R11, 0x7610, R3 ;  /* 0x000076100b037816 */ /* 0x000fe40000000003 */
[----:B------:R-:W-:-:S03]  /*eec0*/  IADD3.X R11, RZ, UR7, RZ, P0, !PT ;  /* 0x00000007ff0b7c10 */ /* 0x000fc600087fe4ff */
[----:B------:R0:W-:Y:S01]  /*eed0*/  @P2 STG.E.U16 desc[UR36][R6.64+0x1f0], R3 ;  /* 0x0001f00306002986 */ /* 0x0001e2000c101524 */
[----:B------:R-:W-:Y:S05]  /*eee0*/  @!P1 BRA `(.L_x_287) ;  /* 0x0000000000049947 */ /* 0x000fea0003800000 */
[----:B------:R3:W5:Y:S02]  /*eef0*/  LDG.E.LTC128B.U16 R23, desc[UR36][R8.64+0x1f2] ;  /* 0x0001f22408177981 */ /* 0x000764000c1e1520 */
.L_x_287:
[----:B------:R-:W-:Y:S05]  /*ef00*/  BSYNC B1 ;  /* 0x0000000000017941 */ /* 0x000fea0003800000 */
.L_x_286:
[----:B------:R-:W4:Y:S01]  /*ef10*/  LDL.LU R10, [R1+0x1fc] ;  /* 0x0001fc00010a7983 */ /* 0x000f220000300800 */
[----:B0----5:R-:W-:Y:S01]  /*ef20*/  IMAD.U32 R3, R23, 0x10000, RZ ;  /* 0x0001000017037824 */ /* 0x021fe200078e00ff */
[----:B------:R-:W-:Y:S01]  /*ef30*/  ISETP.GT.AND P0, PT, R153, 0x80, PT ;  /* 0x000000809900780c */ /* 0x000fe20003f04270 */
[----:B--23--:R-:W-:Y:S02]  /*ef40*/  IMAD R8, R11, R14, RZ ;  /* 0x0000000e0b087224 */ /* 0x00cfe400078e02ff */
[----:B------:R-:W-:Y:S01]  /*ef50*/  FMUL R3, R3, R16 ;  /* 0x0000001003037220 */ /* 0x000fe20000400000 */
[----:B------:R-:W-:Y:S01]  /*ef60*/  ISETP.GT.AND P4, PT, R0, RZ, P0 ;  /* 0x000000ff0000720c */ /* 0x000fe20000784270 */
[C---:B------:R-:W-:Y:S02]  /*ef70*/  IMAD R167, R169.reuse, R15, R8 ;  /* 0x0000000fa9a77224 */ /* 0x040fe400078e0208 */
[----:B------:R-:W-:-:S04]  /*ef80*/  IMAD.WIDE.U32 R8, R169, R14, R20 ;  /* 0x0000000ea9087225 */ /* 0x000fc800078e0014 */
[----:B------:R-:W-:Y:S02]  /*ef90*/  IMAD.IADD R9, R9, 0x1, R167 ;  /* 0x0000000109097824 */ /* 0x000fe400078e02a7 */
[----:B----4-:R-:W-:Y:S01]  /*efa0*/  FFMA R3, R10, R2, R3 ;  /* 0x000000020a037223 */ /* 0x010fe20000000003 */
[----:B------:R-:W-:-:S04]  /*efb0*/  LEA R10, P2, R8, R12, 0x1 ;  /* 0x0000000c080a7211 */ /* 0x000fc800078408ff */
[----:B------:R-:W-:Y:S02]  /*efc0*/  F2FP.BF16.F32.PACK_AB R3, RZ, R3 ;  /* 0x00000003ff03723e */ /* 0x000fe400000010ff */
[--C-:B------:R-:W-:Y:S02]  /*efd0*/  LEA.HI.X R11, R8, R13, R9.reuse, 0x1, P2 ;  /* 0x0000000d080b7211 */ /* 0x100fe400010f0c09 */
[----:B------:R-:W-:-:S05]  /*efe0*/  PRMT R9, R3, 0x7610, R9 ;  /* 0x0000761003097816 */ /* 0x000fca0000000009 */
[----:B------:R0:W-:Y:S04]  /*eff0*/  @P1 STG.E.U16 desc[UR36][R6.64+0x1f2], R9 ;  /* 0x0001f20906001986 */ /* 0x0001e8000c101524 */
[----:B------:R-:W2:Y:S01]  /*f000*/  @P4 LDG.E.LTC128B.U16 R23, desc[UR36][R10.64] ;  /* 0x000000240a174981 */ /* 0x000ea2000c1e1520 */
[----:B-1----:R-:W-:Y:S01]  /*f010*/  IMAD.U32 R161, RZ, RZ, UR8 ;  /* 0x00000008ffa17e24 */ /* 0x002fe2000f8e00ff */
[----:B------:R-:W-:Y:S01]  /*f020*/  ISETP.GT.AND P2, PT, R0, 0x1, P0 ;  /* 0x000000010000780c */ /* 0x000fe20000744270 */
[----:B------:R-:W-:Y:S01]  /*f030*/  IMAD.U32 R165, RZ, RZ, UR8 ;  /* 0x00000008ffa57e24 */ /* 0x000fe2000f8e00ff */
[----:B------:R-:W-:Y:S01]  /*f040*/  BSSY B1, `(.L_x_288) ;  /* 0x0000013000017945 */ /* 0x000fe20003800000 */
[----:B------:R-:W-:Y:S01]  /*f050*/  IMAD.U32 R164, RZ, RZ, UR9 ;  /* 0x00000009ffa47e24 */ /* 0x000fe2000f8e00ff */
[----:B------:R-:W-:Y:S01]  /*f060*/  SHF.L.U32 R161, R161, 0x8, RZ ;  /* 0x00000008a1a17819 */ /* 0x000fe200000006ff */
[----:B0-----:R-:W-:-:S03]  /*f070*/  IMAD.WIDE.U32 R8, R169, R14, R18 ;  /* 0x0000000ea9087225 */ /* 0x001fc600078e0012 */
[----:B------:R-:W-:Y:S01]  /*f080*/  SHF.L.U64.HI R165, R165, 0x8, R164 ;  /* 0x00000008a5a57819 */ /* 0x000fe200000102a4 */
[----:B------:R-:W-:Y:S02]  /*f090*/  IMAD.IADD R9, R167, 0x1, R9 ;  /* 0x00000001a7097824 */ /* 0x000fe400078e0209 */
[----:B------:R-:W-:Y:S01]  /*f0a0*/  IMAD.WIDE.U32 R162, R22, UR43, R8 ;  /* 0x0000002b16a27c25 */ /* 0x000fe2000f8e0008 */
[----:B------:R-:W-:-:S03]  /*f0b0*/  IADD3 R8, P1, R161, R4, RZ ;  /* 0x00000004a1087210 */ /* 0x000fc60007f3e0ff */
[----:B------:R-:W-:Y:S01]  /*f0c0*/  IMAD.IADD R7, R159, 0x1, R163 ;  /* 0x000000019f077824 */ /* 0x000fe200078e02a3 */
[----:B------:R-:W-:Y:S01]  /*f0d0*/  LEA R6, P3, R162, R12, 0x1 ;  /* 0x0000000ca2067211 */ /* 0x000fe200078608ff */
[----:B------:R-:W-:-:S03]  /*f0e0*/  IMAD.X R9, R165, 0x1, R5, P1 ;  /* 0x00000001a5097824 */ /* 0x000fc600008e0605 */
[----:B------:R-:W-:Y:S02]  /*f0f0*/  LEA.HI.X R7, R162, R13, R7, 0x1, P3 ;  /* 0x0000000da2077211 */ /* 0x000fe400018f0c07 */
[----:B--2---:R-:W-:-:S05]  /*f100*/  SHF.L.U32 R3, R23, 0x10, RZ ;  /* 0x0000001017037819 */ /* 0x004fca00000006ff */
[----:B------:R-:W-:-:S04]  /*f110*/  FMUL R3, R3, R16 ;  /* 0x0000001003037220 */ /* 0x000fc80000400000 */
[----:B------:R-:W-:-:S05]  /*f120*/  FFMA R3, R24, R2, R3 ;  /* 0x0000000218037223 */ /* 0x000fca0000000003 */
[----:B------:R-:W-:-:S05]  /*f130*/  F2FP.BF16.F32.PACK_AB R3, RZ, R3 ;  /* 0x00000003ff03723e */ /* 0x000fca00000010ff */
[----:B------:R0:W-:Y:S01]  /*f140*/  @P4 STG.E.U16 desc[UR36][R8.64], R3 ;  /* 0x0000000308004986 */ /* 0x0001e2000c101524 */
[----:B------:R-:W-:Y:S05]  /*f150*/  @!P2 BRA `(.L_x_289) ;  /* 0x000000000004a947 */ /* 0x000fea0003800000 */
[----:B------:R1:W5:Y:S02]  /*f160*/  LDG.E.LTC128B.U16 R23, desc[UR36][R6.64+0x2] ;  /* 0x0000022406177981 */ /* 0x000364000c1e1520 */
.L_x_289:
[----:B------:R-:W-:Y:S05]  /*f170*/  BSYNC B1 ;  /* 0x0000000000017941 */ /* 0x000fea0003800000 */
.L_x_288:
[----:B0----5:R-:W-:Y:S01]  /*f180*/  IMAD.U32 R3, R23, 0x10000, RZ ;  /* 0x0001000017037824 */ /* 0x021fe200078e00ff */
[----:B------:R-:W-:Y:S01]  /*f190*/  ISETP.GT.AND P1, PT, R153, 0x88, PT ;  /* 0x000000889900780c */ /* 0x000fe20003f24270 */
[----:B------:R-:W-:Y:S01]  /*f1a0*/  IMAD.WIDE.U32 R14, R169, R14, R156 ;  /* 0x0000000ea90e7225 */ /* 0x000fe200078e009c */
[----:B------:R-:W-:Y:S03]  /*f1b0*/  BSSY B1, `(.L_x_290) ;  /* 0x0000010000017945 */ /* 0x000fe60003800000 */
[----:B------:R-:W-:Y:S01]  /*f1c0*/  FMUL R10, R3, R16 ;  /* 0x00000010030a7220 */ /* 0x000fe20000400000 */
[----:B------:R-:W-:Y:S02]  /*f1d0*/  ISETP.GT.AND P3, PT, R0, RZ, P1 ;  /* 0x000000ff0000720c */ /* 0x000fe40000f64270 */
[----:B------:R-:W-:Y:S01]  /*f1e0*/  IADD3 R154, P4, R154, R14, RZ ;  /* 0x0000000e9a9a7210 */ /* 0x000fe20007f9e0ff */
[----:B------:R-:W-:Y:S01]  /*f1f0*/  FFMA R10, R25, R2, R10 ;  /* 0x00000002190a7223 */ /* 0x000fe2000000000a */
[----:B------:R-:W-:-:S02]  /*f200*/  IADD3 R167, R167, R15, RZ ;  /* 0x0000000fa7a77210 */ /* 0x000fc40007ffe0ff */
[----:B------:R-:W-:Y:S02]  /*f210*/  IADD3 R14, P5, R18, R14, RZ ;  /* 0x0000000e120e7210 */ /* 0x000fe40007fbe0ff */
[----:B------:R-:W-:Y:S01]  /*f220*/  F2FP.BF16.F32.PACK_AB R3, RZ, R10 ;  /* 0x0000000aff03723e */ /* 0x000fe200000010ff */
[--C-:B------:R-:W-:Y:S01]  /*f230*/  IMAD.X R20, R167, 0x1, R21.reuse, P4 ;  /* 0x00000001a7147824 */ /* 0x100fe200020e0615 */
[C---:B------:R-:W-:Y:S02]  /*f240*/  LEA R10, P4, R154.reuse, R12, 0x1 ;  /* 0x0000000c9a0a7211 */ /* 0x040fe400078808ff */
[----:B------:R-:W-:Y:S02]  /*f250*/  PRMT R21, R3, 0x7610, R21 ;  /* 0x0000761003157816 */ /* 0x000fe40000000015 */
[----:B------:R-:W-:Y:S02]  /*f260*/  LEA.HI.X R11, R154, R13, R20, 0x1, P4 ;  /* 0x0000000d9a0b7211 */ /* 0x000fe400020f0c14 */
[----:B------:R-:W-:Y:S01]  /*f270*/  PRMT R3, R23, 0x7610, R3 ;  /* 0x0000761017037816 */ /* 0x000fe20000000003 */
[----:B------:R0:W-:Y:S01]  /*f280*/  @P2 STG.E.U16 desc[UR36][R8.64+0x2], R21 ;  /* 0x0000021508002986 */ /* 0x0001e2000c101524 */
[----:B------:R-:W-:Y:S05]  /*f290*/  @!P3 BRA `(.L_x_291) ;  /* 0x000000000004b947 */ /* 0x000fea0003800000 */
[----:B------:R2:W5:Y:S02]  /*f2a0*/  LDG.E.LTC128B.U16 R3, desc[UR36][R10.64] ;  /* 0x000000240a037981 */ /* 0x000564000c1e1520 */
.L_x_291:
[----:B------:R-:W-:Y:S05]  /*f2b0*/  BSYNC B1 ;  /* 0x0000000000017941 */ /* 0x000fea0003800000 */
.L_x_290:
[----:B--2--5:R-:W-:Y:S01]  /*f2c0*/  IMAD.U32 R11, R3, 0x10000, RZ ;  /* 0x00010000030b7824 */ /* 0x024fe200078e00ff */
[----:B------:R-:W-:Y:S01]  /*f2d0*/  IADD3 R10, P2, R8, R160, RZ ;  /* 0x000000a0080a7210 */ /* 0x000fe20007f5e0ff */
[----:B------:R-:W-:Y:S01]  /*f2e0*/  IMAD.X R15, R19, 0x1, R167, P5 ;  /* 0x00000001130f7824 */ /* 0x000fe200028e06a7 */
[----:B------:R-:W-:Y:S01]  /*f2f0*/  ISETP.GT.AND P5, PT, R0, 0x1, P1 ;  /* 0x000000010000780c */ /* 0x000fe20000fa4270 */
[----:B------:R-:W-:Y:S01]  /*f300*/  FMUL R11, R11, R16 ;  /* 0x000000100b0b7220 */ /* 0x000fe20000400000 */
[----:B------:R-:W-:Y:S01]  /*f310*/  BSSY B1, `(.L_x_292) ;  /* 0x000000b000017945 */ /* 0x000fe20003800000 */
[----:B------:R-:W-:-:S04]  /*f320*/  IMAD.WIDE.U32 R22, R22, UR43, R14 ;  /* 0x0000002b16167c25 */ /* 0x000fc8000f8e000e */
[----:B------:R-:W-:Y:S01]  /*f330*/  FFMA R11, R26, R2, R11 ;  /* 0x000000021a0b7223 */ /* 0x000fe2000000000b */
[----:B------:R-:W-:-:S04]  /*f340*/  IADD3 R159, R159, R23, RZ ;  /* 0x000000179f9f7210 */ /* 0x000fc80007ffe0ff */
[----:B------:R-:W-:Y:S01]  /*f350*/  F2FP.BF16.F32.PACK_AB R14, RZ, R11 ;  /* 0x0000000bff0e723e */ /* 0x000fe200000010ff */
[----:B------:R-:W-:Y:S01]  /*f360*/  IMAD.X R11, R9, 0x1, R158, P2 ;  /* 0x00000001090b7824 */ /* 0x000fe200010e069e */
[----:B------:R-:W-:-:S04]  /*f370*/  LEA R12, P4, R22, R12, 0x1 ;  /* 0x0000000c160c7211 */ /* 0x000fc800078808ff */
[----:B------:R2:W-:Y:S01]  /*f380*/  @P3 STG.E.U16 desc[UR36][R10.64], R14 ;  /* 0x0000000e0a003986 */ /* 0x0005e2000c101524 */
[----:B------:R-:W-:Y:S01]  /*f390*/  LEA.HI.X R13, R22, R13, R159, 0x1, P4 ;  /* 0x0000000d160d7211 */ /* 0x000fe200020f0c9f */
[----:B------:R-:W-:Y:S07]  /*f3a0*/  @!P5 BRA `(.L_x_293) ;  /* 0x000000000004d947 */ /* 0x000fee0003800000 */
[----:B------:R3:W5:Y:S02]  /*f3b0*/  LDG.E.LTC128B.U16 R3, desc[UR36][R12.64+0x2] ;  /* 0x000002240c037981 */ /* 0x000764000c1e1520 */
.L_x_293:
[----:B------:R-:W-:Y:S05]  /*f3c0*/  BSYNC B1 ;  /* 0x0000000000017941 */ /* 0x000fea0003800000 */
.L_x_292:
[----:B-----5:R-:W-:Y:S01]  /*f3d0*/  IMAD.U32 R15, R3, 0x10000, RZ ;  /* 0x00010000030f7824 */ /* 0x020fe200078e00ff */
[----:B------:R-:W-:Y:S01]  /*f3e0*/  ISETP.GT.AND P2, PT, R0, 0x8, P0 ;  /* 0x000000080000780c */ /* 0x000fe20000744270 */
[----:B------:R-:W-:Y:S02]  /*f3f0*/  BSSY B1, `(.L_x_294) ;  /* 0x0000007000017945 */ /* 0x000fe40003800000 */
[----:B--2---:R-:W-:-:S04]  /*f400*/  FMUL R14, R15, R16 ;  /* 0x000000100f0e7220 */ /* 0x004fc80000400000 */
[----:B------:R-:W-:-:S05]  /*f410*/  FFMA R14, R27, R2, R14 ;  /* 0x000000021b0e7223 */ /* 0x000fca000000000e */
[----:B------:R-:W-:-:S05]  /*f420*/  F2FP.BF16.F32.PACK_AB R14, RZ, R14 ;  /* 0x0000000eff0e723e */ /* 0x000fca00000010ff */
[----:B------:R2:W-:Y:S01]  /*f430*/  @P5 STG.E.U16 desc[UR36][R10.64+0x2], R14 ;  /* 0x0000020e0a005986 */ /* 0x0005e2000c101524 */
[----:B------:R-:W-:Y:S05]  /*f440*/  @!P2 BRA `(.L_x_295) ;  /* 0x000000000004a947 */ /* 0x000fea0003800000 */
[----:B------:R4:W5:Y:S02]  /*f450*/  LDG.E.LTC128B.U16 R3, desc[UR36][R6.64+0x10] ;  /* 0x0000102406037981 */ /* 0x000964000c1e1520 */
.L_x_295:
[----:B------:R-:W-:Y:S05]  /*f460*/  BSYNC B1 ;  /* 0x0000000000017941 */ /* 0x000fea0003800000 */
.L_x_294:
[----:B--2--5:R-:W-:Y:S01]  /*f470*/  IMAD.U32 R11, R3, 0x10000, RZ ;  /* 0x00010000030b7824 */ /* 0x024fe200078e00ff */
[----:B------:R-:W-:Y:S01]  /*f480*/  ISETP.GT.AND P3, PT, R0, 0x9, P0 ;  /* 0x000000090000780c */ /* 0x000fe20000764270 */
[----:B------:R-:W-:Y:S02]  /*f490*/  BSSY B1, `(.L_x_296) ;  /* 0x0000007000017945 */ /* 0x000fe40003800000 */
[----:B------:R-:W-:-:S04]  /*f4a0*/  FMUL R11, R11, R16 ;  /* 0x000000100b0b7220 */ /* 0x000fc80000400000 */
[----:B------:R-:W-:-:S05]  /*f4b0*/  FFMA R11, R28, R2, R11 ;  /* 0x000000021c0b7223 */ /* 0x000fca000000000b */
[----:B------:R-:W-:-:S05]  /*f4c0*/  F2FP.BF16.F32.PACK_AB R11, RZ, R11 ;  /* 0x0000000bff0b723e */ /* 0x000fca00000010ff */
[----:B------:R2:W-:Y:S01]  /*f4d0*/  @P2 STG.E.U16 desc[UR36][R8.64+0x10], R11 ;  /* 0x0000100b08002986 */ /* 0x0005e2000c101524 */
[----:B------:R-:W-:Y:S05]  /*f4e0*/  @!P3 BRA `(.L_x_297) ;  /* 0x000000000004b947 */ /* 0x000fea0003800000 */
[----:B------:R0:W5:Y:S02]  /*f4f0*/  LDG.E.LTC128B.U16 R3, desc[UR36][R6.64+0x12] ;  /* 0x0000122406037981 */ /* 0x000164000c1e1520 */
.L_x_297:
[----:B------:R-:W-:Y:S05]  /*f500*/  BSYNC B1 ;  /* 0x0000000000017941 */ /* 0x000fea0003800000 */
.L_x_296:
[----:B--2--5:R-:W-:Y:S01]  /*f510*/  SHF.L.U32 R11, R3, 0x10, RZ ;  /* 0x00000010030b7819 */ /* 0x024fe200000006ff */
[----:B------:R-:W-:Y:S01]  /*f520*/  BSSY B1, `(.L_x_298) ;  /* 0x0000008000017945 */ /* 0x000fe20003800000 */
[----:B------:R-:W-:-:S03]  /*f530*/  ISETP.GT.AND P4, PT, R0, 0x8, P1 ;  /* 0x000000080000780c */ /* 0x000fc60000f84270 */
[----:B------:R-:W-:-:S04]  /*f540*/  FMUL R10, R11, R16 ;  /* 0x000000100b0a7220 */ /* 0x000fc80000400000 */
[----:B------:R-:W-:-:S05]  /*f550*/  FFMA R10, R29, R2, R10 ;  /* 0x000000021d0a7223 */ /* 0x000fca000000000a */
[----:B------:R-:W-:-:S05]  /*f560*/  F2FP.BF16.F32.PACK_AB R10, RZ, R10 ;  /* 0x0000000aff0a723e */ /* 0x000fca00000010ff */
[----:B------:R2:W-:Y:S01]  /*f570*/  @P3 STG.E.U16 desc[UR36][R8.64+0x12], R10 ;  /* 0x0000120a08003986 */ /* 0x0005e2000c101524 */
[----:B------:R-:W-:Y:S05]  /*f580*/  @!P4 BRA `(.L_x_299) ;  /* 0x000000000004c947 */ /* 0x000fea0003800000 */
[----:B------:R0:W5:Y:S02]  /*f590*/  LDG.E.LTC128B.U16 R3, desc[UR36][R12.64+0x10] ;  /* 0x000010240c037981 */ /* 0x000164000c1e1520 */
.L_x_299:
[----:B------:R-:W-:Y:S05]  /*f5a0*/  BSYNC B1 ;  /* 0x0000000000017941 */ /* 0x000fea0003800000 */
.L_x_298:
[----:B-----5:R-:W-:Y:S01]  /*f5b0*/  IMAD.U32 R11, R3, 0x10000, RZ ;  /* 0x00010000030b7824 */ /* 0x020fe200078e00ff */
[----:B--2---:R-:W-:Y:S01]  /*f5c0*/  IADD3 R10, P3, R160, R8, RZ ;  /* 0x00000008a00a7210 */ /* 0x004fe20007f7e0ff */
[----:B------:R-:W-:Y:S01]  /*f5d0*/  BSSY B1, `(.L_x_300) ;  /* 0x0000009000017945 */ /* 0x000fe20003800000 */
[----:B------:R-:W-:Y:S01]  /*f5e0*/  ISETP.GT.AND P2, PT, R0, 0x9, P1 ;  /* 0x000000090000780c */ /* 0x000fe20000f44270 */
[----:B------:R-:W-:-:S04]  /*f5f0*/  FMUL R11, R11, R16 ;  /* 0x000000100b0b7220 */ /* 0x000fc80000400000 */
[----:B------:R-:W-:-:S05]  /*f600*/  FFMA R11, R30, R2, R11 ;  /* 0x000000021e0b7223 */ /* 0x000fca000000000b */
[----:B------:R-:W-:Y:S01]  /*f610*/  F2FP.BF16.F32.PACK_AB R14, RZ, R11 ;  /* 0x0000000bff0e723e */ /* 0x000fe200000010ff */
[----:B------:R-:W-:-:S05]  /*f620*/  IMAD.X R11, R158, 0x1, R9, P3 ;  /* 0x000000019e0b7824 */ /* 0x000fca00018e0609 */
[----:B------:R2:W-:Y:S01]  /*f630*/  @P4 STG.E.U16 desc[UR36][R10.64+0x10], R14 ;  /* 0x0000100e0a004986 */ /* 0x0005e2000c101524 */
[----:B------:R-:W-:Y:S05]  /*f640*/  @!P2 BRA `(.L_x_301) ;  /* 0x000000000004a947 */ /* 0x000fea0003800000 */
[----:B------:R0:W5:Y:S02]  /*f650*/  LDG.E.LTC128B.U16 R3, desc[UR36][R12.64+0x12] ;  /* 0x000012240c037981 */ /* 0x000164000c1e1520 */
.L_x_301:
[----:B------:R-:W-:Y:S05]  /*f660*/  BSYNC B1 ;  /* 0x0000000000017941 */ /* 0x000fea0003800000 */
.L_x_300:
[----:B--2--5:R-:W-:Y:S01]  /*f670*/  IMAD.U32 R11, R3, 0x10000, RZ ;  /* 0x00010000030b7824 */ /* 0x024fe200078e00ff */
[----:B------:R-:W-:Y:S01]  /*f680*/  IADD3 R160, P3, P4, R160, R4, R161 ;  /* 0x00000004a0a07210 */ /* 0x000fe20007c7e0a1 */
[----:B------:R-:W-:Y:S01]  /*f690*/  BSSY B1, `(.L_x_302) ;  /* 0x0000009000017945 */ /* 0x000fe20003800000 */
[----:B------:R-:W-:Y:S01]  /*f6a0*/  ISETP.GT.AND P5, PT, R0, 0x10, P0 ;  /* 0x000000100000780c */ /* 0x000fe200007a4270 */
[----:B------:R-:W-:Y:S01]  /*f6b0*/  FMUL R10, R11, R16 ;  /* 0x000000100b0a7220 */ /* 0x000fe20000400000 */
[----:B------:R-:W-:-:S03]  /*f6c0*/  IADD3.X R161, R158, R5, R165, P3, P4 ;  /* 0x000000059ea17210 */ /* 0x000fc60001fe84a5 */
[----:B------:R-:W-:-:S05]  /*f6d0*/  FFMA R10, R31, R2, R10 ;  /* 0x000000021f0a7223 */ /* 0x000fca000000000a */
[----:B------:R-:W-:-:S05]  /*f6e0*/  F2FP.BF16.F32.PACK_AB R10, RZ, R10 ;  /* 0x0000000aff0a723e */ /* 0x000fca00000010ff */
[----:B------:R2:W-:Y:S01]  /*f6f0*/  @P2 STG.E.U16 desc[UR36][R160.64+0x12], R10 ;  /* 0x0000120aa0002986 */ /* 0x0005e2000c101524 */
[----:B------:R-:W-:Y:S05]  /*f700*/  @!P5 BRA `(.L_x_303) ;  /* 0x000000000004d947 */ /* 0x000fea0003800000 */
[----:B------:R0:W5:Y:S02]  /*f710*/  LDG.E.LTC128B.U16 R3, desc[UR36][R6.64+0x20] ;  /* 0x0000202406037981 */ /* 0x000164000c1e1520 */
.L_x_303:
[----:B------:R-:W-:Y:S05]  /*f720*/  BSYNC B1 ;  /* 0x0000000000017941 */ /* 0x000fea0003800000 */
.L_x_302:
[----:B-----5:R-:W-:Y:S01]  /*f730*/  SHF.L.U32 R5, R3, 0x10, RZ ;  /* 0x0000001003057819 */ /* 0x020fe200000006ff */
        /* <DEDUP_REMOVED lines=8> */
.L_x_305:
[----:B------:R-:W-:Y:S05]  /*f7c0*/  BSYNC B1 ;  /* 0x0000000000017941 */ /* 0x000fea0003800000 */
.L_x_304:
[----:B0----5:R-:W-:Y:S01]  /*f7d0*/  IMAD.U32 R5, R3, 0x10000, RZ ;  /* 0x0001000003057824 */ /* 0x021fe200078e00ff */
        /* <DEDUP_REMOVED lines=8> */
.L_x_307:
[----:B------:R-:W-:Y:S05]  /*f860*/  BSYNC B1 ;  /* 0x0000000000017941 */ /* 0x000fea0003800000 */
.L_x_306:
[----:B-----5:R-:W-:Y:S01]  /*f870*/  IMAD.U32 R5, R3, 0x10000, RZ ;  /* 0x0001000003057824 */ /* 0x020fe200078e00ff */
[----:B------:R-:W-:Y:S01]  /*f880*/  ISETP.GT.AND P2, PT, R0, 0x11, P1 ;  /* 0x000000110000780c */ /* 0x000fe20000f44270 */
[----:B0-----:R-:W-:Y:S01]  /*f890*/  @P3 IMAD.MOV.U32 R4, RZ, RZ, R160 ;  /* 0x000000ffff043224 */ /* 0x001fe200078e00a0 */
[----:B------:R-:W-:Y:S01]  /*f8a0*/  BSSY B1, `(.L_x_308) ;  /* 0x0000009000017945 */ /* 0x000fe20003800000 */
[----:B------:R-:W-:-:S04]  /*f8b0*/  FMUL R5, R5, R16 ;  /* 0x0000001005057220 */ /* 0x000fc80000400000 */
[----:B------:R-:W-:-:S05]  /*f8c0*/  FFMA R5, R34, R2, R5 ;  /* 0x0000000222057223 */ /* 0x000fca0000000005 */
[----:B------:R-:W-:-:S04]  /*f8d0*/  F2FP.BF16.F32.PACK_AB R5, RZ, R5 ;  /* 0x00000005ff05723e */ /* 0x000fc800000010ff */
[----:B--2---:R-:W-:Y:S02]  /*f8e0*/  PRMT R10, R5, 0x7610, R10 ;  /* 0x00007610050a7816 */ /* 0x004fe4000000000a */
[----:B------:R-:W-:-:S05]  /*f8f0*/  @P3 MOV R5, R161 ;  /* 0x000000a100053202 */ /* 0x000fca0000000f00 */
[----:B------:R0:W-:Y:S01]  /*f900*/  @P3 STG.E.U16 desc[UR36][R4.64+0x20], R10 ;  /* 0x0000200a04003986 */ /* 0x0001e2000c101524 */
[----:B------:R-:W-:Y:S05]  /*f910*/  @!P2 BRA `(.L_x_309) ;  /* 0x000000000004a947 */ /* 0x000fea0003800000 */
[----:B------:R2:W5:Y:S02]  /*f920*/  LDG.E.LTC128B.U16 R3, desc[UR36][R12.64+0x22] ;  /* 0x000022240c037981 */ /* 0x000564000c1e1520 */
.L_x_309:
[----:B------:R-:W-:Y:S05]  /*f930*/  BSYNC B1 ;  /* 0x0000000000017941 */ /* 0x000fea0003800000 */
.L_x_308:
[----:B0----5:R-:W-:Y:S01]  /*f940*/  IMAD.U32 R5, R3, 0x10000, RZ ;  /* 0x0001000003057824 */ /* 0x021fe200078e00ff */
[----:B------:R-:W-:Y:S01]  /*f950*/  ISETP.GT.AND P3, PT, R0, 0x18, P0 ;  /* 0x000000180000780c */ /* 0x000fe20000764270 */
[----:B------:R-:W-:Y:S02]  /*f960*/  BSSY B1, `(.L_x_310) ;  /* 0x000000a000017945 */ /* 0x000fe40003800000 */
[----:B------:R-:W-:Y:S01]  /*f970*/  FMUL R4, R5, R16 ;  /* 0x0000001005047220 */ /* 0x000fe20000400000 */
[----:B------:R-:W-:-:S03]  /*f980*/  @P2 IMAD.MOV.U32 R5, RZ, RZ, R161 ;  /* 0x000000ffff052224 */ /* 0x000fc600078e00a1 */
[----:B------:R-:W-:-:S05]  /*f990*/  FFMA R4, R35, R2, R4 ;  /* 0x0000000223047223 */ /* 0x000fca0000000004 */
[----:B------:R-:W-:-:S04]  /*f9a0*/  F2FP.BF16.F32.PACK_AB R4, RZ, R4 ;  /* 0x00000004ff04723e */ /* 0x000fc800000010ff */
[----:B------:R-:W-:Y:S01]  /*f9b0*/  PRMT R10, R4, 0x7610, R10 ;  /* 0x00007610040a7816 */ /* 0x000fe2000000000a */
[----:B------:R-:W-:-:S05]  /*f9c0*/  @P2 IMAD.MOV.U32 R4, RZ, RZ, R160 ;  /* 0x000000ffff042224 */ /* 0x000fca00078e00a0 */
[----:B------:R0:W-:Y:S01]  /*f9d0*/  @P2 STG.E.U16 desc[UR36][R4.64+0x22], R10 ;  /* 0x0000220a04002986 */ /* 0x0001e2000c101524 */
[----:B------:R-:W-:Y:S05]  /*f9e0*/  @!P3 BRA `(.L_x_311) ;  /* 0x000000000004b947 */ /* 0x000fea0003800000 */
[----:B------:R0:W5:Y:S02]  /*f9f0*/  LDG.E.LTC128B.U16 R3, desc[UR36][R6.64+0x30] ;  /* 0x0000302406037981 */ /* 0x000164000c1e1520 */
.L_x_311:
[----:B------:R-:W-:Y:S05]  /*fa00*/  BSYNC B1 ;  /* 0x0000000000017941 */ /* 0x000fea0003800000 */
.L_x_310:
[----:B0----5:R-:W-:Y:S01]  /*fa10*/  SHF.L.U32 R5, R3, 0x10, RZ ;  /* 0x0000001003057819 */ /* 0x021fe200000006ff */
        /* <DEDUP_REMOVED lines=8> */
.L_x_313:
[----:B------:R-:W-:Y:S05]  /*faa0*/  BSYNC B1 ;  /* 0x0000000000017941 */ /* 0x000fea0003800000 */
.L_x_312:
        /* <DEDUP_REMOVED lines=9> */
.L_x_315:
[----:B------:R-:W-:Y:S05]  /*fb40*/  BSYNC B1 ;  /* 0x0000000000017941 */ /* 0x000fea0003800000 */
.L_x_314:
[----:B-----5:R-:W-:Y:S01]  /*fb50*/  IMAD.U32 R5, R3, 0x10000, RZ ;  /* 0x0001000003057824 */ /* 0x020fe200078e00ff */
[----:B------:R-:W-:Y:S01]  /*fb60*/  ISETP.GT.AND P2, PT, R0, 0x19, P1 ;  /* 0x000000190000780c */ /* 0x000fe20000f44270 */
[----:B0-----:R-:W-:Y:S01]  /*fb70*/  @P3 IMAD.MOV.U32 R4, RZ, RZ, R160 ;  /* 0x000000ffff043224 */ /* 0x001fe200078e00a0 */
[----:B------:R-:W-:Y:S01]  /*fb80*/  BSSY B1, `(.L_x_316) ;  /* 0x0000009000017945 */ /* 0x000fe20003800000 */
[----:B------:R-:W-:-:S04]  /*fb90*/  FMUL R5, R5, R16 ;  /* 0x0000001005057220 */ /* 0x000fc80000400000 */
[----:B------:R-:W-:-:S05]  /*fba0*/  FFMA R5, R38, R2, R5 ;  /* 0x0000000226057223 */ /* 0x000fca0000000005 */
[----:B------:R-:W-:-:S04]  /*fbb0*/  F2FP.BF16.F32.PACK_AB R5, RZ, R5 ;  /* 0x00000005ff05723e */ /* 0x000fc800000010ff */
[----:B------:R-:W-:Y:S02]  /*fbc0*/  PRMT R10, R5, 0x7610, R10 ;  /* 0x00007610050a7816 */ /* 0x000fe4000000000a */
[----:B------:R-:W-:-:S05]  /*fbd0*/  @P3 MOV R5, R161 ;  /* 0x000000a100053202 */ /* 0x000fca0000000f00 */
[----:B------:R0:W-:Y:S01]  /*fbe0*/  @P3 STG.E.U16 desc[UR36][R4.64+0x30], R10 ;  /* 0x0000300a04003986 */ /* 0x0001e2000c101524 */
[----:B------:R-:W-:Y:S05]  /*fbf0*/  @!P2 BRA `(.L_x_317) ;  /* 0x000000000004a947 */ /* 0x000fea0003800000 */
[----:B------:R0:W5:Y:S02]  /*fc00*/  LDG.E.LTC128B.U16 R3, desc[UR36][R12.64+0x32] ;  /* 0x000032240c037981 */ /* 0x000164000c1e1520 */
.L_x_317:
[----:B------:R-:W-:Y:S05]  /*fc10*/  BSYNC B1 ;  /* 0x0000000000017941 */ /* 0x000fea0003800000 */
.L_x_316:
        /* <DEDUP_REMOVED lines=12> */
.L_x_319:
[----:B------:R-:W-:Y:S05]  /*fce0*/  BSYNC B1 ;  /* 0x0000000000017941 */ /* 0x000fea0003800000 */
.L_x_318:
        /* <DEDUP_REMOVED lines=9> */
.L_x_321:
[----:B------:R-:W-:Y:S05]  /*fd80*/  BSYNC B1 ;  /* 0x0000000000017941 */ /* 0x000fea0003800000 */
.L_x_320:
        /* <DEDUP_REMOVED lines=9> */
.L_x_323:
[----:B------:R-:W-:Y:S05]  /*fe20*/  BSYNC B1 ;  /* 0x0000000000017941 */ /* 0x000fea0003800000 */
.L_x_322:
        /* <DEDUP_REMOVED lines=12> */
.L_x_325:
[----:B------:R-:W-:Y:S05]  /*fef0*/  BSYNC B1 ;  /* 0x0000000000017941 */ /* 0x000fea0003800000 */
.L_x_324:
        /* <DEDUP_REMOVED lines=12> */
.L_x_327:
[----:B------:R-:W-:Y:S05]  /*ffc0*/  BSYNC B1 ;  /* 0x0000000000017941 */ /* 0x000fea0003800000 */
.L_x_326:
        /* <DEDUP_REMOVED lines=9> */
.L_x_329:
[----:B------:R-:W-:Y:S05]  /*10060*/  BSYNC B1 ;  /* 0x0000000000017941 */ /* 0x000fea0003800000 */
.L_x_328:
        /* <DEDUP_REMOVED lines=9> */
.L_x_331:
[----:B------:R-:W-:Y:S05]  /*10100*/  BSYNC B1 ;  /* 0x0000000000017941 */ /* 0x000fea0003800000 */
.L_x_330:
        /* <DEDUP_REMOVED lines=12> */
.L_x_333:
[----:B------:R-:W-:Y:S05]  /*101d0*/  BSYNC B1 ;  /* 0x0000000000017941 */ /* 0x000fea0003800000 */
.L_x_332:
        /* <DEDUP_REMOVED lines=12> */
.L_x_335:
[----:B------:R-:W-:Y:S05]  /*102a0*/  BSYNC B1 ;  /* 0x0000000000017941 */ /* 0x000fea0003800000 */
.L_x_334:
        /* <DEDUP_REMOVED lines=9> */
.L_x_337:
[----:B------:R-:W-:Y:S05]  /*10340*/  BSYNC B1 ;  /* 0x0000000000017941 */ /* 0x000fea0003800000 */
.L_x_336:
        /* <DEDUP_REMOVED lines=9> */
.L_x_339:
[----:B------:R-:W-:Y:S05]  /*103e0*/  BSYNC B1 ;  /* 0x0000000000017941 */ /* 0x000fea0003800000 */
.L_x_338:
        /* <DEDUP_REMOVED lines=12> */
.L_x_341:
[----:B------:R-:W-:Y:S05]  /*104b0*/  BSYNC B1 ;  /* 0x0000000000017941 */ /* 0x000fea0003800000 */
.L_x_340:
        /* <DEDUP_REMOVED lines=12> */
.L_x_343:
[----:B------:R-:W-:Y:S05]  /*10580*/  BSYNC B1 ;  /* 0x0000000000017941 */ /* 0x000fea0003800000 */
.L_x_342:
        /* <DEDUP_REMOVED lines=9> */
.L_x_345:
[----:B------:R-:W-:Y:S05]  /*10620*/  BSYNC B1 ;  /* 0x0000000000017941 */ /* 0x000fea0003800000 */
.L_x_344:
        /* <DEDUP_REMOVED lines=9> */
.L_x_347:
[----:B------:R-:W-:Y:S05]  /*106c0*/  BSYNC B1 ;  /* 0x0000000000017941 */ /* 0x000fea0003800000 */
.L_x_346:
        /* <DEDUP_REMOVED lines=12> */
.L_x_349:
[----:B------:R-:W-:Y:S05]  /*10790*/  BSYNC B1 ;  /* 0x0000000000017941 */ /* 0x000fea0003800000 */
.L_x_348:
        /* <DEDUP_REMOVED lines=12> */
.L_x_351:
[----:B------:R-:W-:Y:S05]  /*10860*/  BSYNC B1 ;  /* 0x0000000000017941 */ /* 0x000fea0003800000 */
.L_x_350:
        /* <DEDUP_REMOVED lines=9> */
.L_x_353:
[----:B------:R-:W-:Y:S05]  /*10900*/  BSYNC B1 ;  /* 0x0000000000017941 */ /* 0x000fea0003800000 */
.L_x_352:
        /* <DEDUP_REMOVED lines=9> */
.L_x_355:
[----:B------:R-:W-:Y:S05]  /*109a0*/  BSYNC B1 ;  /* 0x0000000000017941 */ /* 0x000fea0003800000 */
.L_x_354:
        /* <DEDUP_REMOVED lines=12> */
.L_x_357:
[----:B------:R-:W-:Y:S05]  /*10a70*/  BSYNC B1 ;  /* 0x0000000000017941 */ /* 0x000fea0003800000 */
.L_x_356:
        /* <DEDUP_REMOVED lines=12> */
.L_x_359:
[----:B------:R-:W-:Y:S05]  /*10b40*/  BSYNC B1 ;  /* 0x0000000000017941 */ /* 0x000fea0003800000 */
.L_x_358:
        /* <DEDUP_REMOVED lines=9> */
.L_x_361:
[----:B------:R-:W-:Y:S05]  /*10be0*/  BSYNC B1 ;  /* 0x0000000000017941 */ /* 0x000fea0003800000 */
.L_x_360:
        /* <DEDUP_REMOVED lines=9> */
.L_x_363:
[----:B------:R-:W-:Y:S05]  /*10c80*/  BSYNC B1 ;  /* 0x0000000000017941 */ /* 0x000fea0003800000 */
.L_x_362:
        /* <DEDUP_REMOVED lines=12> */
.L_x_365:
[----:B------:R-:W-:Y:S05]  /*10d50*/  BSYNC B1 ;  /* 0x0000000000017941 */ /* 0x000fea0003800000 */
.L_x_364:
        /* <DEDUP_REMOVED lines=12> */
.L_x_367:
[----:B------:R-:W-:Y:S05]  /*10e20*/  BSYNC B1 ;  /* 0x0000000000017941 */ /* 0x000fea0003800000 */
.L_x_366:
        /* <DEDUP_REMOVED lines=9> */
.L_x_369:
[----:B------:R-:W-:Y:S05]  /*10ec0*/  BSYNC B1 ;  /* 0x0000000000017941 */ /* 0x000fea0003800000 */
.L_x_368:
        /* <DEDUP_REMOVED lines=9> */
.L_x_371:
[----:B------:R-:W-:Y:S05]  /*10f60*/  BSYNC B1 ;  /* 0x0000000000017941 */ /* 0x000fea0003800000 */
.L_x_370:
        /* <DEDUP_REMOVED lines=12> */
.L_x_373:
[----:B------:R-:W-:Y:S05]  /*11030*/  BSYNC B1 ;  /* 0x0000000000017941 */ /* 0x000fea0003800000 */
.L_x_372:
        /* <DEDUP_REMOVED lines=12> */
.L_x_375:
[----:B------:R-:W-:Y:S05]  /*11100*/  BSYNC B1 ;  /* 0x0000000000017941 */ /* 0x000fea0003800000 */
.L_x_374:
        /* <DEDUP_REMOVED lines=9> */
.L_x_377:
[----:B------:R-:W-:Y:S05]  /*111a0*/  BSYNC B1 ;  /* 0x0000000000017941 */ /* 0x000fea0003800000 */
.L_x_376:
        /* <DEDUP_REMOVED lines=9> */
.L_x_379:
[----:B------:R-:W-:Y:S05]  /*11240*/  BSYNC B1 ;  /* 0x0000000000017941 */ /* 0x000fea0003800000 */
.L_x_378:
        /* <DEDUP_REMOVED lines=12> */
.L_x_381:
[----:B------:R-:W-:Y:S05]  /*11310*/  BSYNC B1 ;  /* 0x0000000000017941 */ /* 0x000fea0003800000 */
.L_x_380:
        /* <DEDUP_REMOVED lines=12> */
.L_x_383:
[----:B------:R-:W-:Y:S05]  /*113e0*/  BSYNC B1 ;  /* 0x0000000000017941 */ /* 0x000fea0003800000 */
.L_x_382:
        /* <DEDUP_REMOVED lines=9> */
.L_x_385:
[----:B------:R-:W-:Y:S05]  /*11480*/  BSYNC B1 ;  /* 0x0000000000017941 */ /* 0x000fea0003800000 */
.L_x_384:
        /* <DEDUP_REMOVED lines=9> */
.L_x_387:
[----:B------:R-:W-:Y:S05]  /*11520*/  BSYNC B1 ;  /* 0x0000000000017941 */ /* 0x000fea0003800000 */
.L_x_386:
        /* <DEDUP_REMOVED lines=12> */
.L_x_389:
[----:B------:R-:W-:Y:S05]  /*115f0*/  BSYNC B1 ;  /* 0x0000000000017941 */ /* 0x000fea0003800000 */
.L_x_388:
        /* <DEDUP_REMOVED lines=12> */
.L_x_391:
[----:B------:R-:W-:Y:S05]  /*116c0*/  BSYNC B1 ;  /* 0x0000000000017941 */ /* 0x000fea0003800000 */
.L_x_390:
        /* <DEDUP_REMOVED lines=9> */
.L_x_393:
[----:B------:R-:W-:Y:S05]  /*11760*/  BSYNC B1 ;  /* 0x0000000000017941 */ /* 0x000fea0003800000 */
.L_x_392:
        /* <DEDUP_REMOVED lines=9> */
.L_x_395:
[----:B------:R-:W-:Y:S05]  /*11800*/  BSYNC B1 ;  /* 0x0000000000017941 */ /* 0x000fea0003800000 */
.L_x_394:
        /* <DEDUP_REMOVED lines=12> */
.L_x_397:
[----:B------:R-:W-:Y:S05]  /*118d0*/  BSYNC B1 ;  /* 0x0000000000017941 */ /* 0x000fea0003800000 */
.L_x_396:
        /* <DEDUP_REMOVED lines=12> */
.L_x_399:
[----:B------:R-:W-:Y:S05]  /*119a0*/  BSYNC B1 ;  /* 0x0000000000017941 */ /* 0x000fea0003800000 */
.L_x_398:
        /* <DEDUP_REMOVED lines=9> */
.L_x_401:
[----:B------:R-:W-:Y:S05]  /*11a40*/  BSYNC B1 ;  /* 0x0000000000017941 */ /* 0x000fea0003800000 */
.L_x_400:
        /* <DEDUP_REMOVED lines=9> */
.L_x_403:
[----:B------:R-:W-:Y:S05]  /*11ae0*/  BSYNC B1 ;  /* 0x0000000000017941 */ /* 0x000fea0003800000 */
.L_x_402:
        /* <DEDUP_REMOVED lines=12> */
.L_x_405:
[----:B------:R-:W-:Y:S05]  /*11bb0*/  BSYNC B1 ;  /* 0x0000000000017941 */ /* 0x000fea0003800000 */
.L_x_404:
        /* <DEDUP_REMOVED lines=12> */
.L_x_407:
[----:B------:R-:W-:Y:S05]  /*11c80*/  BSYNC B1 ;  /* 0x0000000000017941 */ /* 0x000fea0003800000 */
.L_x_406:
        /* <DEDUP_REMOVED lines=9> */
.L_x_409:
[----:B------:R-:W-:Y:S05]  /*11d20*/  BSYNC B1 ;  /* 0x0000000000017941 */ /* 0x000fea0003800000 */
.L_x_408:
        /* <DEDUP_REMOVED lines=9> */
.L_x_411:
[----:B------:R-:W-:Y:S05]  /*11dc0*/  BSYNC B1 ;  /* 0x0000000000017941 */ /* 0x000fea0003800000 */
.L_x_410:
        /* <DEDUP_REMOVED lines=12> */
.L_x_413:
[----:B------:R-:W-:Y:S05]  /*11e90*/  BSYNC B1 ;  /* 0x0000000000017941 */ /* 0x000fea0003800000 */
.L_x_412:
        /* <DEDUP_REMOVED lines=12> */
.L_x_415:
[----:B------:R-:W-:Y:S05]  /*11f60*/  BSYNC B1 ;  /* 0x0000000000017941 */ /* 0x000fea0003800000 */
.L_x_414:
        /* <DEDUP_REMOVED lines=9> */
.L_x_417:
[----:B------:R-:W-:Y:S05]  /*12000*/  BSYNC B1 ;  /* 0x0000000000017941 */ /* 0x000fea0003800000 */
.L_x_416:
        /* <DEDUP_REMOVED lines=9> */
.L_x_419:
[----:B------:R-:W-:Y:S05]  /*120a0*/  BSYNC B1 ;  /* 0x0000000000017941 */ /* 0x000fea0003800000 */
.L_x_418:
        /* <DEDUP_REMOVED lines=12> */
.L_x_421:
[----:B------:R-:W-:Y:S05]  /*12170*/  BSYNC B1 ;  /* 0x0000000000017941 */ /* 0x000fea0003800000 */
.L_x_420:
        /* <DEDUP_REMOVED lines=12> */
.L_x_423:
[----:B------:R-:W-:Y:S05]  /*12240*/  BSYNC B1 ;  /* 0x0000000000017941 */ /* 0x000fea0003800000 */
.L_x_422:
        /* <DEDUP_REMOVED lines=9> */
.L_x_425:
[----:B------:R-:W-:Y:S05]  /*122e0*/  BSYNC B1 ;  /* 0x0000000000017941 */ /* 0x000fea0003800000 */
.L_x_424:
        /* <DEDUP_REMOVED lines=9> */
.L_x_427:
[----:B------:R-:W-:Y:S05]  /*12380*/  BSYNC B1 ;  /* 0x0000000000017941 */ /* 0x000fea0003800000 */
.L_x_426:
        /* <DEDUP_REMOVED lines=12> */
.L_x_429:
[----:B------:R-:W-:Y:S05]  /*12450*/  BSYNC B1 ;  /* 0x0000000000017941 */ /* 0x000fea0003800000 */
.L_x_428:
        /* <DEDUP_REMOVED lines=12> */
.L_x_431:
[----:B------:R-:W-:Y:S05]  /*12520*/  BSYNC B1 ;  /* 0x0000000000017941 */ /* 0x000fea0003800000 */
.L_x_430:
        /* <DEDUP_REMOVED lines=9> */
.L_x_433:
[----:B------:R-:W-:Y:S05]  /*125c0*/  BSYNC B1 ;  /* 0x0000000000017941 */ /* 0x000fea0003800000 */
.L_x_432:
        /* <DEDUP_REMOVED lines=9> */
.L_x_435:
[----:B------:R-:W-:Y:S05]  /*12660*/  BSYNC B1 ;  /* 0x0000000000017941 */ /* 0x000fea0003800000 */
.L_x_434:
        /* <DEDUP_REMOVED lines=12> */
.L_x_437:
[----:B------:R-:W-:Y:S05]  /*12730*/  BSYNC B1 ;  /* 0x0000000000017941 */ /* 0x000fea0003800000 */
.L_x_436:
        /* <DEDUP_REMOVED lines=12> */
.L_x_439:
[----:B------:R-:W-:Y:S05]  /*12800*/  BSYNC B1 ;  /* 0x0000000000017941 */ /* 0x000fea0003800000 */
.L_x_438:
        /* <DEDUP_REMOVED lines=9> */
.L_x_441:
[----:B------:R-:W-:Y:S05]  /*128a0*/  BSYNC B1 ;  /* 0x0000000000017941 */ /* 0x000fea0003800000 */
.L_x_440:
        /* <DEDUP_REMOVED lines=9> */
.L_x_443:
[----:B------:R-:W-:Y:S05]  /*12940*/  BSYNC B1 ;  /* 0x0000000000017941 */ /* 0x000fea0003800000 */
.L_x_442:
        /* <DEDUP_REMOVED lines=12> */
.L_x_445:
[----:B------:R-:W-:Y:S05]  /*12a10*/  BSYNC B1 ;  /* 0x0000000000017941 */ /* 0x000fea0003800000 */
.L_x_444:
        /* <DEDUP_REMOVED lines=12> */
.L_x_447:
[----:B------:R-:W-:Y:S05]  /*12ae0*/  BSYNC B1 ;  /* 0x0000000000017941 */ /* 0x000fea0003800000 */
.L_x_446:
        /* <DEDUP_REMOVED lines=9> */
.L_x_449:
[----:B------:R-:W-:Y:S05]  /*12b80*/  BSYNC B1 ;  /* 0x0000000000017941 */ /* 0x000fea0003800000 */
.L_x_448:
        /* <DEDUP_REMOVED lines=9> */
.L_x_451:
[----:B------:R-:W-:Y:S05]  /*12c20*/  BSYNC B1 ;  /* 0x0000000000017941 */ /* 0x000fea0003800000 */
.L_x_450:
        /* <DEDUP_REMOVED lines=12> */
.L_x_453:
[----:B------:R-:W-:Y:S05]  /*12cf0*/  BSYNC B1 ;  /* 0x0000000000017941 */ /* 0x000fea0003800000 */
.L_x_452:
        /* <DEDUP_REMOVED lines=12> */
.L_x_455:
[----:B------:R-:W-:Y:S05]  /*12dc0*/  BSYNC B1 ;  /* 0x0000000000017941 */ /* 0x000fea0003800000 */
.L_x_454:
        /* <DEDUP_REMOVED lines=9> */
.L_x_457:
[----:B------:R-:W-:Y:S05]  /*12e60*/  BSYNC B1 ;  /* 0x0000000000017941 */ /* 0x000fea0003800000 */
.L_x_456:
        /* <DEDUP_REMOVED lines=9> */
.L_x_459:
[----:B------:R-:W-:Y:S05]  /*12f00*/  BSYNC B1 ;  /* 0x0000000000017941 */ /* 0x000fea0003800000 */
.L_x_458:
        /* <DEDUP_REMOVED lines=12> */
.L_x_461:
[----:B------:R-:W-:Y:S05]  /*12fd0*/  BSYNC B1 ;  /* 0x0000000000017941 */ /* 0x000fea0003800000 */
.L_x_460:
        /* <DEDUP_REMOVED lines=12> */
.L_x_463:
[----:B------:R-:W-:Y:S05]  /*130a0*/  BSYNC B1 ;  /* 0x0000000000017941 */ /* 0x000fea0003800000 */
.L_x_462:
        /* <DEDUP_REMOVED lines=9> */
.L_x_465:
[----:B------:R-:W-:Y:S05]  /*13140*/  BSYNC B1 ;  /* 0x0000000000017941 */ /* 0x000fea0003800000 */
.L_x_464:
        /* <DEDUP_REMOVED lines=9> */
.L_x_467:
[----:B------:R-:W-:Y:S05]  /*131e0*/  BSYNC B1 ;  /* 0x0000000000017941 */ /* 0x000fea0003800000 */
.L_x_466:
        /* <DEDUP_REMOVED lines=12> */
.L_x_469:
[----:B------:R-:W-:Y:S05]  /*132b0*/  BSYNC B1 ;  /* 0x0000000000017941 */ /* 0x000fea0003800000 */
.L_x_468:
        /* <DEDUP_REMOVED lines=12> */
.L_x_471:
[----:B------:R-:W-:Y:S05]  /*13380*/  BSYNC B1 ;  /* 0x0000000000017941 */ /* 0x000fea0003800000 */
.L_x_470:
        /* <DEDUP_REMOVED lines=9> */
.L_x_473:
[----:B------:R-:W-:Y:S05]  /*13420*/  BSYNC B1 ;  /* 0x0000000000017941 */ /* 0x000fea0003800000 */
.L_x_472:
        /* <DEDUP_REMOVED lines=9> */
.L_x_475:
[----:B------:R-:W-:Y:S05]  /*134c0*/  BSYNC B1 ;  /* 0x0000000000017941 */ /* 0x000fea0003800000 */
.L_x_474:
        /* <DEDUP_REMOVED lines=12> */
.L_x_477:
[----:B------:R-:W-:Y:S05]  /*13590*/  BSYNC B1 ;  /* 0x0000000000017941 */ /* 0x000fea0003800000 */
.L_x_476:
        /* <DEDUP_REMOVED lines=12> */
.L_x_479:
[----:B------:R-:W-:Y:S05]  /*13660*/  BSYNC B1 ;  /* 0x0000000000017941 */ /* 0x000fea0003800000 */
.L_x_478:
        /* <DEDUP_REMOVED lines=9> */
.L_x_481:
[----:B------:R-:W-:Y:S05]  /*13700*/  BSYNC B1 ;  /* 0x0000000000017941 */ /* 0x000fea0003800000 */
.L_x_480:
        /* <DEDUP_REMOVED lines=9> */
.L_x_483:
[----:B------:R-:W-:Y:S05]  /*137a0*/  BSYNC B1 ;  /* 0x0000000000017941 */ /* 0x000fea0003800000 */
.L_x_482:
        /* <DEDUP_REMOVED lines=12> */
.L_x_485:
[----:B------:R-:W-:Y:S05]  /*13870*/  BSYNC B1 ;  /* 0x0000000000017941 */ /* 0x000fea0003800000 */
.L_x_484:
        /* <DEDUP_REMOVED lines=12> */
.L_x_487:
[----:B------:R-:W-:Y:S05]  /*13940*/  BSYNC B1 ;  /* 0x0000000000017941 */ /* 0x000fea0003800000 */
.L_x_486:
        /* <DEDUP_REMOVED lines=9> */
.L_x_489:
[----:B------:R-:W-:Y:S05]  /*139e0*/  BSYNC B1 ;  /* 0x0000000000017941 */ /* 0x000fea0003800000 */
.L_x_488:
        /* <DEDUP_REMOVED lines=9> */
.L_x_491:
[----:B------:R-:W-:Y:S05]  /*13a80*/  BSYNC B1 ;  /* 0x0000000000017941 */ /* 0x000fea0003800000 */
.L_x_490:
        /* <DEDUP_REMOVED lines=12> */
.L_x_493:
[----:B------:R-:W-:Y:S05]  /*13b50*/  BSYNC B1 ;  /* 0x0000000000017941 */ /* 0x000fea0003800000 */
.L_x_492:
        /* <DEDUP_REMOVED lines=12> */
.L_x_495:
[----:B------:R-:W-:Y:S05]  /*13c20*/  BSYNC B1 ;  /* 0x0000000000017941 */ /* 0x000fea0003800000 */
.L_x_494:
        /* <DEDUP_REMOVED lines=9> */
.L_x_497:
[----:B------:R-:W-:Y:S05]  /*13cc0*/  BSYNC B1 ;  /* 0x0000000000017941 */ /* 0x000fea0003800000 */
.L_x_496:
        /* <DEDUP_REMOVED lines=9> */
.L_x_499:
[----:B------:R-:W-:Y:S05]  /*13d60*/  BSYNC B1 ;  /* 0x0000000000017941 */ /* 0x000fea0003800000 */
.L_x_498:
        /* <DEDUP_REMOVED lines=12> */
.L_x_501:
[----:B------:R-:W-:Y:S05]  /*13e30*/  BSYNC B1 ;  /* 0x0000000000017941 */ /* 0x000fea0003800000 */
.L_x_500:
        /* <DEDUP_REMOVED lines=12> */
.L_x_503:
[----:B------:R-:W-:Y:S05]  /*13f00*/  BSYNC B1 ;  /* 0x0000000000017941 */ /* 0x000fea0003800000 */
.L_x_502:
        /* <DEDUP_REMOVED lines=9> */
.L_x_505:
[----:B------:R-:W-:Y:S05]  /*13fa0*/  BSYNC B1 ;  /* 0x0000000000017941 */ /* 0x000fea0003800000 */
.L_x_504:
        /* <DEDUP_REMOVED lines=9> */
.L_x_507:
[----:B------:R-:W-:Y:S05]  /*14040*/  BSYNC B1 ;  /* 0x0000000000017941 */ /* 0x000fea0003800000 */
.L_x_506:
        /* <DEDUP_REMOVED lines=12> */
.L_x_509:
[----:B------:R-:W-:Y:S05]  /*14110*/  BSYNC B1 ;  /* 0x0000000000017941 */ /* 0x000fea0003800000 */
.L_x_508:
        /* <DEDUP_REMOVED lines=12> */
.L_x_511:
[----:B------:R-:W-:Y:S05]  /*141e0*/  BSYNC B1 ;  /* 0x0000000000017941 */ /* 0x000fea0003800000 */
.L_x_510:
        /* <DEDUP_REMOVED lines=9> */
.L_x_513:
[----:B------:R-:W-:Y:S05]  /*14280*/  BSYNC B1 ;  /* 0x0000000000017941 */ /* 0x000fea0003800000 */
.L_x_512:
        /* <DEDUP_REMOVED lines=9> */
.L_x_515:
[----:B------:R-:W-:Y:S05]  /*14320*/  BSYNC B1 ;  /* 0x0000000000017941 */ /* 0x000fea0003800000 */
.L_x_514:
        /* <DEDUP_REMOVED lines=12> */
.L_x_517:
[----:B------:R-:W-:Y:S05]  /*143f0*/  BSYNC B1 ;  /* 0x0000000000017941 */ /* 0x000fea0003800000 */
.L_x_516:
        /* <DEDUP_REMOVED lines=12> */
.L_x_519:
[----:B------:R-:W-:Y:S05]  /*144c0*/  BSYNC B1 ;  /* 0x0000000000017941 */ /* 0x000fea0003800000 */
.L_x_518:
        /* <DEDUP_REMOVED lines=9> */
.L_x_521:
[----:B------:R-:W-:Y:S05]  /*14560*/  BSYNC B1 ;  /* 0x0000000000017941 */ /* 0x000fea0003800000 */
.L_x_520:
        /* <DEDUP_REMOVED lines=9> */
.L_x_523:
[----:B------:R-:W-:Y:S05]  /*14600*/  BSYNC B1 ;  /* 0x0000000000017941 */ /* 0x000fea0003800000 */
.L_x_522:
        /* <DEDUP_REMOVED lines=12> */
.L_x_525:
[----:B------:R-:W-:Y:S05]  /*146d0*/  BSYNC B1 ;  /* 0x0000000000017941 */ /* 0x000fea0003800000 */
.L_x_524:
        /* <DEDUP_REMOVED lines=12> */
.L_x_527:
[----:B------:R-:W-:Y:S05]  /*147a0*/  BSYNC B1 ;  /* 0x0000000000017941 */ /* 0x000fea0003800000 */
.L_x_526:
        /* <DEDUP_REMOVED lines=9> */
.L_x_529:
[----:B------:R-:W-:Y:S05]  /*14840*/  BSYNC B1 ;  /* 0x0000000000017941 */ /* 0x000fea0003800000 */
.L_x_528:
        /* <DEDUP_REMOVED lines=9> */
.L_x_531:
[----:B------:R-:W-:Y:S05]  /*148e0*/  BSYNC B1 ;  /* 0x0000000000017941 */ /* 0x000fea0003800000 */
.L_x_530:
        /* <DEDUP_REMOVED lines=12> */
.L_x_533:
[----:B------:R-:W-:Y:S05]  /*149b0*/  BSYNC B1 ;  /* 0x0000000000017941 */ /* 0x000fea0003800000 */
.L_x_532:
        /* <DEDUP_REMOVED lines=12> */
.L_x_535:
[----:B------:R-:W-:Y:S05]  /*14a80*/  BSYNC B1 ;  /* 0x0000000000017941 */ /* 0x000fea0003800000 */
.L_x_534:
        /* <DEDUP_REMOVED lines=9> */
.L_x_537:
[----:B------:R-:W-:Y:S05]  /*14b20*/  BSYNC B1 ;  /* 0x0000000000017941 */ /* 0x000fea0003800000 */
.L_x_536:
        /* <DEDUP_REMOVED lines=9> */
.L_x_539:
[----:B------:R-:W-:Y:S05]  /*14bc0*/  BSYNC B1 ;  /* 0x0000000000017941 */ /* 0x000fea0003800000 */
.L_x_538:
[----:B-----5:R-:W-:Y:S01]  /*14bd0*/  IMAD.U32 R5, R3, 0x10000, RZ ;  /* 0x0001000003057824 */ /* 0x020fe200078e00ff */
[----:B------:R-:W-:Y:S01]  /*14be0*/  ISETP.GT.AND P1, PT, R0, 0xf9, P1 ;  /* 0x000000f90000780c */ /* 0x000fe20000f24270 */
[----:B0-----:R-:W-:Y:S01]  /*14bf0*/  @P2 IMAD.MOV.U32 R4, RZ, RZ, R160 ;  /* 0x000000ffff042224 */ /* 0x001fe200078e00a0 */
[----:B------:R-:W-:Y:S01]  /*14c00*/  BSSY B1, `(.L_x_540) ;  /* 0x0000009000017945 */ /* 0x000fe20003800000 */
[----:B------:R-:W-:-:S04]  /*14c10*/  FMUL R5, R5, R16 ;  /* 0x0000001005057220 */ /* 0x000fc80000400000 */
[----:B------:R-:W-:-:S05]  /*14c20*/  FFMA R5, R150, R2, R5 ;  /* 0x0000000296057223 */ /* 0x000fca0000000005 */
[----:B------:R-:W-:-:S04]  /*14c30*/  F2FP.BF16.F32.PACK_AB R5, RZ, R5 ;  /* 0x00000005ff05723e */ /* 0x000fc800000010ff */
[----:B-1--4-:R-:W-:Y:S02]  /*14c40*/  PRMT R6, R5, 0x7610, R6 ;  /* 0x0000761005067816 */ /* 0x012fe40000000006 */
[----:B------:R-:W-:-:S05]  /*14c50*/  @P2 MOV R5, R161 ;  /* 0x000000a100052202 */ /* 0x000fca0000000f00 */
[----:B------:R0:W-:Y:S01]  /*14c60*/  @P2 STG.E.U16 desc[UR36][R4.64+0x1f0], R6 ;  /* 0x0001f00604002986 */ /* 0x0001e2000c101524 */
[----:B------:R-:W-:Y:S05]  /*14c70*/  @!P1 BRA `(.L_x_541) ;  /* 0x0000000000049947 */ /* 0x000fea0003800000 */
[----:B------:R1:W5:Y:S02]  /*14c80*/  LDG.E.LTC128B.U16 R3, desc[UR36][R12.64+0x1f2] ;  /* 0x0001f2240c037981 */ /* 0x000364000c1e1520 */
.L_x_541:
[----:B------:R-:W-:Y:S05]  /*14c90*/  BSYNC B1 ;  /* 0x0000000000017941 */ /* 0x000fea0003800000 */
.L_x_540:
[----:B------:R-:W-:Y:S05]  /*14ca0*/  @!P1 BRA `(.L_x_542) ;  /* 0x0000004c00b09947 */ /* 0x000fea0003800000 */
[----:B-----5:R-:W-:-:S04]  /*14cb0*/  IMAD.U32 R3, R3, 0x10000, RZ ;  /* 0x0001000003037824 */ /* 0x020fc800078e00ff */
[----:B------:R-:W-:-:S04]  /*14cc0*/  FMUL R0, R3, R16 ;  /* 0x0000001003007220 */ /* 0x000fc80000400000 */
[----:B------:R-:W-:-:S05]  /*14cd0*/  FFMA R0, R151, R2, R0 ;  /* 0x0000000297007223 */ /* 0x000fca0000000000 */
[----:B------:R-:W-:-:S05]  /*14ce0*/  F2FP.BF16.F32.PACK_AB R0, RZ, R0 ;  /* 0x00000000ff00723e */ /* 0x000fca00000010ff */
[----:B------:R4:W-:Y:S01]  /*14cf0*/  STG.E.U16 desc[UR36][R160.64+0x1f2], R0 ;  /* 0x0001f200a0007986 */ /* 0x0009e2000c101524 */
[----:B------:R-:W-:Y:S05]  /*14d00*/  BRA `(.L_x_542) ;  /* 0x0000004c00987947 */ /* 0x000fea0003800000 */
.L_x_35:
[----:B------:R-:W2:Y:S01]  /*14d10*/  LDL.LU R3, [R1] ;  /* 0x0000000001037983 */ /* 0x000ea20000300800 */
[----:B------:R-:W-:-:S03]  /*14d20*/  ULDC.64 UR4, c[0x0][0x5c0] ;  /* 0x0001700000047ab9 */ /* 0x000fc60000000a00 */
[----:B------:R-:W3:Y:S04]  /*14d30*/  LDL.LU R9, [R1+0x60] ;  /* 0x0000600001097983 */ /* 0x000ee80000300800 */
[----:B------:R-:W4:Y:S04]  /*14d40*/  LDL.LU R11, [R1+0x8c] ;  /* 0x00008c00010b7983 */ /* 0x000f280000300800 */
[----:B------:R-:W5:Y:S04]  /*14d50*/  LDL.LU R12, [R1+0x90] ;  /* 0x00009000010c7983 */ /* 0x000f680000300800 */
        /* <DEDUP_REMOVED lines=74> */
[----:B------:R-:W5:Y:S01]  /*15200*/  LDL.LU R161, [R1+0x1cc] ;  /* 0x0001cc0001a17983 */ /* 0x000f620000300800 */
[----:B--2---:R-:W-:-:S03]  /*15210*/  FMUL R3, R3, R2 ;  /* 0x0000000203037220 */ /* 0x004fc60000400000 */
[----:B------:R-:W2:Y:S01]  /*15220*/  LDL.LU R160, [R1+0x1d0] ;  /* 0x0001d00001a07983 */ /* 0x000ea20000300800 */
[----:B------:R-:W-:-:S03]  /*15230*/  LEA R4, P0, R6, UR4, 0x1 ;  /* 0x0000000406047c11 */ /* 0x000fc6000f8008ff */
[----:B------:R-:W2:Y:S04]  /*15240*/  LDL.LU R159, [R1+0x1d4] ;  /* 0x0001d400019f7983 */ /* 0x000ea80000300800 */
[----:B------:R-:W2:Y:S04]  /*15250*/  LDL.LU R158, [R1+0x1d8] ;  /* 0x0001d800019e7983 */ /* 0x000ea80000300800 */
[----:B------:R-:W2:Y:S04]  /*15260*/  LDL.LU R157, [R1+0x1dc] ;  /* 0x0001dc00019d7983 */ /* 0x000ea80000300800 */
[----:B------:R-:W2:Y:S01]  /*15270*/  LDL.LU R156, [R1+0x1e0] ;  /* 0x0001e000019c7983 */ /* 0x000ea20000300800 */
[----:B------:R-:W-:-:S03]  /*15280*/  LEA.HI.X R5, R6, UR5, R10, 0x1, P0 ;  /* 0x0000000506057c11 */ /* 0x000fc600080f0c0a */
[----:B------:R-:W2:Y:S01]  /*15290*/  LDL.LU R155, [R1+0x1e4] ;  /* 0x0001e400019b7983 */ /* 0x000ea20000300800 */
[----:B------:R-:W-:-:S03]  /*152a0*/  F2FP.BF16.F32.PACK_AB R3, RZ, R3 ;  /* 0x00000003ff03723e */ /* 0x000fc600000010ff */
[----:B------:R-:W2:Y:S04]  /*152b0*/  LDL.LU R154, [R1+0x1e8] ;  /* 0x0001e800019a7983 */ /* 0x000ea80000300800 */
[----:B------:R-:W2:Y:S04]  /*152c0*/  LDL.LU R23, [R1+0x1ec] ;  /* 0x0001ec0001177983 */ /* 0x000ea80000300800 */
[----:B------:R-:W2:Y:S04]  /*152d0*/  LDL.LU R22, [R1+0x1f0] ;  /* 0x0001f00001167983 */ /* 0x000ea80000300800 */
[----:B------:R-:W2:Y:S04]  /*152e0*/  LDL.LU R21, [R1+0x1f4] ;  /* 0x0001f40001157983 */ /* 0x000ea80000300800 */
[----:B------:R-:W2:Y:S04]  /*152f0*/  LDL.LU R20, [R1+0x1f8] ;  /* 0x0001f80001147983 */ /* 0x000ea80000300800 */
[----:B------:R-:W2:Y:S04]  /*15300*/  LDL.LU R19, [R1+0x1fc] ;  /* 0x0001fc0001137983 */ /* 0x000ea80000300800 */
[----:B------:R-:W3:Y:S04]  /*15310*/  LDL.LU R7, [R1+0x8] ;  /* 0x0000080001077983 */ /* 0x000ee80000300800 */
[----:B------:R-:W4:Y:S04]  /*15320*/  LDL.LU R6, [R1+0xc] ;  /* 0x00000c0001067983 */ /* 0x000f280000300800 */
[----:B------:R0:W-:Y:S04]  /*15330*/  @P1 STG.E.U16 desc[UR36][R4.64], R3 ;  /* 0x0000000304001986 */ /* 0x0001e8000c101524 */
[----:B0-----:R-:W5:Y:S01]  /*15340*/  LDL.LU R3, [R1+0x4] ;  /* 0x0000040001037983 */ /* 0x001f620000300800 */
[----:B------:R-:W-:Y:S01]  /*15350*/  ISETP.GT.AND P0, PT, R0, 0x1, P3 ;  /* 0x000000010000780c */ /* 0x000fe20001f04270 */
[----:B------:R-:W-:Y:S01]  /*15360*/  USHF.L.U32 UR5, UR8, 0x4, URZ ;  /* 0x0000000408057899 */ /* 0x000fe2000800063f */
[----:B------:R-:W-:Y:S01]  /*15370*/  ISETP.GT.AND P2, PT, R153, 0x8, PT ;  /* 0x000000089900780c */ /* 0x000fe20003f44270 */
[----:B------:R-:W-:Y:S01]  /*15380*/  USHF.L.U64.HI UR4, UR8, 0x4, UR9 ;  /* 0x0000000408047899 */ /* 0x000fe20008010209 */
[----:B---3--:R-:W-:-:S05]  /*15390*/  FMUL R7, R7, R2 ;  /* 0x0000000207077220 */ /* 0x008fca0000400000 */
[----:B------:R-:W-:-:S04]  /*153a0*/  F2FP.BF16.F32.PACK_AB R7, RZ, R7 ;  /* 0x00000007ff07723e */ /* 0x000fc800000010ff */
[----:B------:R-:W-:Y:S01]  /*153b0*/  PRMT R8, R7, 0x7610, R8 ;  /* 0x0000761007087816 */ /* 0x000fe20000000008 */
[----:B-----5:R-:W-:-:S05]  /*153c0*/  FMUL R3, R3, R2 ;  /* 0x0000000203037220 */ /* 0x020fca0000400000 */
[----:B------:R-:W-:-:S05]  /*153d0*/  F2FP.BF16.F32.PACK_AB R3, RZ, R3 ;  /* 0x00000003ff03723e */ /* 0x000fca00000010ff */
[----:B------:R4:W-:Y:S01]  /*153e0*/  @P0 STG.E.U16 desc[UR36][R4.64+0x2], R3 ;  /* 0x0000020304000986 */ /* 0x0009e2000c101524 */
[----:B------:R-:W-:Y:S01]  /*153f0*/  ISETP.GT.AND P0, PT, R0, RZ, P2 ;  /* 0x000000ff0000720c */ /* 0x000fe20001704270 */
[----:B----4-:R-:W-:Y:S01]  /*15400*/  FMUL R3, R6, R2 ;  /* 0x0000000206037220 */ /* 0x010fe20000400000 */
[----:B------:R-:W-:-:S04]  /*15410*/  IADD3 R6, P1, R4, UR5, RZ ;  /* 0x0000000504067c10 */ /* 0x000fc8000ff3e0ff */
[----:B------:R-:W-:Y:S02]  /*15420*/  IADD3.X R7, R5, UR4, RZ, P1, !PT ;  /* 0x0000000405077c10 */ /* 0x000fe40008ffe4ff */
[----:B------:R-:W-:-:S05]  /*15430*/  F2FP.BF16.F32.PACK_AB R3, RZ, R3 ;  /* 0x00000003ff03723e */ /* 0x000fca00000010ff */
[----:B------:R0:W-:Y:S01]  /*15440*/  @P0 STG.E.U16 desc[UR36][R6.64], R8 ;  /* 0x0000000806000986 */ /* 0x0001e2000c101524 */
[----:B------:R-:W-:-:S03]  /*15450*/  ISETP.GT.AND P0, PT, R0, 0x1, P2 ;  /* 0x000000010000780c */ /* 0x000fc60001704270 */
[----:B0-----:R-:W3:Y:S10]  /*15460*/  LDL.LU R8, [R1+0x50] ;  /* 0x0000500001087983 */ /* 0x001ef40000300800 */
[----:B------:R0:W-:Y:S04]  /*15470*/  @P0 STG.E.U16 desc[UR36][R6.64+0x2], R3 ;  /* 0x0000020306000986 */ /* 0x0001e8000c101524 */
[----:B0-----:R-:W4:Y:S01]  /*15480*/  LDL.LU R3, [R1+0x10] ;  /* 0x0000100001037983 */ /* 0x001f220000300800 */
[----:B------:R-:W-:Y:S01]  /*15490*/  ISETP.GT.AND P0, PT, R0, 0x8, P3 ;  /* 0x000000080000780c */ /* 0x000fe20001f04270 */
[----:B----4-:R-:W-:-:S05]  /*154a0*/  FMUL R3, R3, R2 ;  /* 0x0000000203037220 */ /* 0x010fca0000400000 */
[----:B------:R-:W-:-:S07]  /*154b0*/  F2FP.BF16.F32.PACK_AB R3, RZ, R3 ;  /* 0x00000003ff03723e */ /* 0x000fce00000010ff */
        /* <DEDUP_REMOVED lines=73> */
[----:B---3--:R-:W-:-:S05]  /*15950*/  FMUL R8, R8, R2 ;  /* 0x0000000208087220 */ /* 0x008fca0000400000 */
[----:B------:R-:W-:Y:S01]  /*15960*/  F2FP.BF16.F32.PACK_AB R8, RZ, R8 ;  /* 0x00000008ff08723e */ /* 0x000fe200000010ff */
[----:B----4-:R-:W-:-:S05]  /*15970*/  FMUL R3, R3, R2 ;  /* 0x0000000203037220 */ /* 0x010fca0000400000 */
[----:B------:R-:W-:-:S05]  /*15980*/  F2FP.BF16.F32.PACK_AB R3, RZ, R3 ;  /* 0x00000003ff03723e */ /* 0x000fca00000010ff */
[----:B------:R0:W-:Y:S01]  /*15990*/  @P0 STG.E.U16 desc[UR36][R6.64+0x42], R3 ;  /* 0x0000420306000986 */ /* 0x0001e2000c101524 */
[----:B------:R-:W-:-:S03]  /*159a0*/  ISETP.GT.AND P0, PT, R0, 0x28, P3 ;  /* 0x000000280000780c */ /* 0x000fc60001f04270 */
[----:B0-----:R-:W3:Y:S01]  /*159b0*/  LDL.LU R3, [R1+0x54] ;  /* 0x0000540001037983 */ /* 0x001ee20000300800 */
[----:B------:R-:W-:-:S09]  /*159c0*/  ISETP.GT.AND P1, PT, R0, 0x29, P3 ;  /* 0x000000290000780c */ /* 0x000fd20001f24270 */
[----:B------:R0:W-:Y:S04]  /*159d0*/  @P0 STG.E.U16 desc[UR36][R4.64+0x50], R8 ;  /* 0x0000500804000986 */ /* 0x0001e8000c101524 */
[----:B0-----:R-:W4:Y:S01]  /*159e0*/  LDL.LU R8, [R1+0x58] ;  /* 0x0000580001087983 */ /* 0x001f220000300800 */
[----:B---3--:R-:W-:-:S05]  /*159f0*/  FMUL R3, R3, R2 ;  /* 0x0000000203037220 */ /* 0x008fca0000400000 */
[----:B------:R-:W-:-:S05]  /*15a00*/  F2FP.BF16.F32.PACK_AB R3, RZ, R3 ;  /* 0x00000003ff03723e */ /* 0x000fca00000010ff */
[----:B------:R0:W-:Y:S01]  /*15a10*/  @P1 STG.E.U16 desc[UR36][R4.64+0x52], R3 ;  /* 0x0000520304001986 */ /* 0x0001e2000c101524 */
[----:B----4-:R-:W-:-:S05]  /*15a20*/  FMUL R8, R8, R2 ;  /* 0x0000000208087220 */ /* 0x010fca0000400000 */
[----:B------:R-:W-:Y:S01]  /*15a30*/  F2FP.BF16.F32.PACK_AB R8, RZ, R8 ;  /* 0x00000008ff08723e */ /* 0x000fe200000010ff */
[----:B0-----:R-:W3:Y:S03]  /*15a40*/  LDL.LU R3, [R1+0x5c] ;  /* 0x00005c0001037983 */ /* 0x001ee60000300800 */
[----:B------:R-:W-:Y:S02]  /*15a50*/  PRMT R10, R8, 0x7610, R10 ;  /* 0x00007610080a7816 */ /* 0x000fe4000000000a */
[----:B------:R-:W4:Y:S01]  /*15a60*/  LDL.LU R8, [R1+0x64] ;  /* 0x0000640001087983 */ /* 0x000f220000300800 */
[C---:B------:R-:W-:Y:S02]  /*15a70*/  ISETP.GT.AND P1, PT, R0.reuse, 0x28, P2 ;  /* 0x000000280000780c */ /* 0x040fe40001724270 */
[C---:B------:R-:W-:Y:S02]  /*15a80*/  ISETP.GT.AND P4, PT, R0.reuse, 0x29, P2 ;  /* 0x000000290000780c */ /* 0x040fe40001784270 */
[C---:B------:R-:W-:Y:S01]  /*15a90*/  ISETP.GT.AND P5, PT, R0.reuse, 0x30, P3 ;  /* 0x000000300000780c */ /* 0x040fe20001fa4270 */
[----:B------:R-:W-:Y:S01]  /*15aa0*/  FMUL R9, R9, R2 ;  /* 0x0000000209097220 */ /* 0x000fe20000400000 */
[----:B------:R-:W-:-:S04]  /*15ab0*/  ISETP.GT.AND P0, PT, R0, 0x31, P3 ;  /* 0x000000310000780c */ /* 0x000fc80001f04270 */
[----:B------:R-:W-:-:S03]  /*15ac0*/  F2FP.BF16.F32.PACK_AB R9, RZ, R9 ;  /* 0x00000009ff09723e */ /* 0x000fc600000010ff */
[----:B------:R0:W-:Y:S04]  /*15ad0*/  @P1 STG.E.U16 desc[UR36][R6.64+0x50], R10 ;  /* 0x0000500a06001986 */ /* 0x0001e8000c101524 */
[----:B0-----:R-:W5:Y:S01]  /*15ae0*/  LDL.LU R10, [R1+0x74] ;  /* 0x00007400010a7983 */ /* 0x001f620000300800 */
[----:B---3--:R-:W-:-:S05]  /*15af0*/  FMUL R3, R3, R2 ;  /* 0x0000000203037220 */ /* 0x008fca0000400000 */
[----:B------:R-:W-:Y:S01]  /*15b00*/  F2FP.BF16.F32.PACK_AB R3, RZ, R3 ;  /* 0x00000003ff03723e */ /* 0x000fe200000010ff */
[----:B----4-:R-:W-:-:S04]  /*15b10*/  FMUL R8, R8, R2 ;  /* 0x0000000208087220 */ /* 0x010fc80000400000 */
[----:B------:R0:W-:Y:S04]  /*15b20*/  @P4 STG.E.U16 desc[UR36][R6.64+0x52], R3 ;  /* 0x0000520306004986 */ /* 0x0001e8000c101524 */
[----:B------:R1:W-:Y:S01]  /*15b30*/  @P5 STG.E.U16 desc[UR36][R4.64+0x60], R9 ;  /* 0x0000600904005986 */ /* 0x0003e2000c101524 */
[----:B0-----:R-:W-:-:S03]  /*15b40*/  F2FP.BF16.F32.PACK_AB R3, RZ, R8 ;  /* 0x00000008ff03723e */ /* 0x001fc600000010ff */
[----:B------:R-:W3:Y:S01]  /*15b50*/  LDL.LU R8, [R1+0x68] ;  /* 0x0000680001087983 */ /* 0x000ee20000300800 */
[----:B-1----:R-:W-:-:S03]  /*15b60*/  PRMT R9, R3, 0x7610, R9 ;  /* 0x0000761003097816 */ /* 0x002fc60000000009 */
[----:B------:R-:W4:Y:S04]  /*15b70*/  LDL.LU R3, [R1+0x6c] ;  /* 0x00006c0001037983 */ /* 0x000f280000300800 */
[----:B------:R0:W-:Y:S04]  /*15b80*/  @P0 STG.E.U16 desc[UR36][R4.64+0x62], R9 ;  /* 0x0000620904000986 */ /* 0x0001e8000c101524 */
[----:B0-----:R-:W2:Y:S01]  /*15b90*/  LDL.LU R9, [R1+0x70] ;  /* 0x0000700001097983 */ /* 0x001ea20000300800 */
[----:B------:R-:W-:Y:S01]  /*15ba0*/  ISETP.GT.AND P1, PT, R0, 0x30, P2 ;  /* 0x000000300000780c */ /* 0x000fe20001724270 */
[----:B---3--:R-:W-:-:S05]  /*15bb0*/  FMUL R8, R8, R2 ;  /* 0x0000000208087220 */ /* 0x008fca0000400000 */
[----:B------:R-:W-:-:S07]  /*15bc0*/  F2FP.BF16.F32.PACK_AB R8, RZ, R8 ;  /* 0x00000008ff08723e */ /* 0x000fce00000010ff */
[----:B------:R0:W-:Y:S01]  /*15bd0*/  @P1 STG.E.U16 desc[UR36][R6.64+0x60], R8 ;  /* 0x0000600806001986 */ /* 0x0001e2000c101524 */
[----:B--2---:R-:W-:-:S05]  /*15be0*/  FMUL R9, R9, R2 ;  /* 0x0000000209097220 */ /* 0x004fca0000400000 */
[----:B0-----:R-:W-:-:S04]  /*15bf0*/  F2FP.BF16.F32.PACK_AB R8, RZ, R9 ;  /* 0x00000009ff08723e */ /* 0x001fc800000010ff */
[----:B------:R-:W-:Y:S02]  /*15c00*/  PRMT R9, R8, 0x7610, R9 ;  /* 0x0000761008097816 */ /* 0x000fe40000000009 */
[----:B------:R-:W2:Y:S01]  /*15c10*/  LDL.LU R8, [R1+0x78] ;  /* 0x0000780001087983 */ /* 0x000ea20000300800 */
[C---:B------:R-:W-:Y:S01]  /*15c20*/  ISETP.GT.AND P4, PT, R0.reuse, 0x31, P2 ;  /* 0x000000310000780c */ /* 0x040fe20001784270 */
[-C--:B----4-:R-:W-:Y:S01]  /*15c30*/  FMUL R3, R3, R2.reuse ;  /* 0x0000000203037220 */ /* 0x090fe20000400000 */
[----:B------:R-:W-:Y:S01]  /*15c40*/  ISETP.GT.AND P5, PT, R0, 0x38, P3 ;  /* 0x000000380000780c */ /* 0x000fe20001fa4270 */
[----:B-----5:R-:W-:-:S03]  /*15c50*/  FMUL R10, R10, R2 ;  /* 0x000000020a0a7220 */ /* 0x020fc60000400000 */
[----:B------:R-:W-:Y:S02]  /*15c60*/  F2FP.BF16.F32.PACK_AB R3, RZ, R3 ;  /* 0x00000003ff03723e */ /* 0x000fe400000010ff */
[----:B------:R-:W-:-:S05]  /*15c70*/  ISETP.GT.AND P6, PT, R0, 0x39, P3 ;  /* 0x000000390000780c */ /* 0x000fca0001fc4270 */
[----:B------:R0:W-:Y:S04]  /*15c80*/  @P4 STG.E.U16 desc[UR36][R6.64+0x62], R3 ;  /* 0x0000620306004986 */ /* 0x0001e8000c101524 */
[----:B------:R1:W-:Y:S01]  /*15c90*/  @P5 STG.E.U16 desc[UR36][R4.64+0x70], R9 ;  /* 0x0000700904005986 */ /* 0x0003e2000c101524 */
[----:B0-----:R-:W-:-:S04]  /*15ca0*/  F2FP.BF16.F32.PACK_AB R3, RZ, R10 ;  /* 0x0000000aff03723e */ /* 0x001fc800000010ff */
[----:B------:R-:W-:Y:S01]  /*15cb0*/  PRMT R10, R3, 0x7610, R10 ;  /* 0x00007610030a7816 */ /* 0x000fe2000000000a */
[----:B-1----:R-:W3:Y:S04]  /*15cc0*/  LDL.LU R9, [R1+0x80] ;  /* 0x0000800001097983 */ /* 0x002ee80000300800 */
[----:B------:R0:W-:Y:S01]  /*15cd0*/  @P6 STG.E.U16 desc[UR36][R4.64+0x72], R10 ;  /* 0x0000720a04006986 */ /* 0x0001e2000c101524 */
[----:B--2---:R-:W-:-:S05]  /*15ce0*/  FMUL R8, R8, R2 ;  /* 0x0000000208087220 */ /* 0x004fca0000400000 */
[----:B------:R-:W-:Y:S02]  /*15cf0*/  F2FP.BF16.F32.PACK_AB R3, RZ, R8 ;  /* 0x00000008ff03723e */ /* 0x000fe400000010ff */
[----:B------:R-:W2:Y:S02]  /*15d00*/  LDL.LU R8, [R1+0x7c] ;  /* 0x00007c0001087983 */ /* 0x000ea40000300800 */
[----:B0-----:R-:W-:Y:S02]  /*15d10*/  PRMT R10, R3, 0x7610, R10 ;  /* 0x00007610030a7816 */ /* 0x001fe4000000000a */
[----:B------:R-:W4:Y:S01]  /*15d20*/  LDL.LU R3, [R1+0x84] ;  /* 0x0000840001037983 */ /* 0x000f220000300800 */
[C---:B------:R-:W-:Y:S02]  /*15d30*/  ISETP.GT.AND P0, PT, R0.reuse, 0x38, P2 ;  /* 0x000000380000780c */ /* 0x040fe40001704270 */
[C---:B------:R-:W-:Y:S02]  /*15d40*/  ISETP.GT.AND P1, PT, R0.reuse, 0x39, P2 ;  /* 0x000000390000780c */ /* 0x040fe40001724270 */
[----:B------:R-:W-:-:S02]  /*15d50*/  ISETP.GT.AND P4, PT, R0, 0x40, P3 ;  /* 0x000000400000780c */ /* 0x000fc40001f84270 */
[----:B------:R-:W-:-:S07]  /*15d60*/  ISETP.GT.AND P5, PT, R0, 0x41, P3 ;  /* 0x000000410000780c */ /* 0x000fce0001fa4270 */
[----:B------:R0:W-:Y:S01]  /*15d70*/  @P0 STG.E.U16 desc[UR36][R6.64+0x70], R10 ;  /* 0x0000700a06000986 */ /* 0x0001e2000c101524 */
[----:B---3--:R-:W-:-:S05]  /*15d80*/  FMUL R9, R9, R2 ;  /* 0x0000000209097220 */ /* 0x008fca0000400000 */
[----:B------:R-:W-:Y:S01]  /*15d90*/  F2FP.BF16.F32.PACK_AB R9, RZ, R9 ;  /* 0x00000009ff09723e */ /* 0x000fe200000010ff */
[-C--:B--2---:R-:W-:Y:S01]  /*15da0*/  FMUL R8, R8, R2.reuse ;  /* 0x0000000208087220 */ /* 0x084fe20000400000 */
[----:B----4-:R-:W-:-:S04]  /*15db0*/  FMUL R3, R3, R2 ;  /* 0x0000000203037220 */ /* 0x010fc80000400000 */
[----:B------:R-:W-:-:S04]  /*15dc0*/  F2FP.BF16.F32.PACK_AB R8, RZ, R8 ;  /* 0x00000008ff08723e */ /* 0x000fc800000010ff */
[----:B0-----:R-:W-:Y:S02]  /*15dd0*/  PRMT R10, R8, 0x7610, R10 ;  /* 0x00007610080a7816 */ /* 0x001fe4000000000a */
[----:B------:R-:W-:Y:S01]  /*15de0*/  F2FP.BF16.F32.PACK_AB R3, RZ, R3 ;  /* 0x00000003ff03723e */ /* 0x000fe200000010ff */
[----:B------:R-:W2:Y:S04]  /*15df0*/  LDL.LU R8, [R1+0x88] ;  /* 0x0000880001087983 */ /* 0x000ea80000300800 */
[----:B------:R-:W-:Y:S04]  /*15e00*/  @P1 STG.E.U16 desc[UR36][R6.64+0x72], R10 ;  /* 0x0000720a06001986 */ /* 0x000fe8000c101524 */
[----:B------:R0:W-:Y:S04]  /*15e10*/  @P4 STG.E.U16 desc[UR36][R4.64+0x80], R9 ;  /* 0x0000800904004986 */ /* 0x0001e8000c101524 */
[----:B------:R1:W-:Y:S04]  /*15e20*/  @P5 STG.E.U16 desc[UR36][R4.64+0x82], R3 ;  /* 0x0000820304005986 */ /* 0x0003e8000c101524 */
[----:B0-----:R-:W3:Y:S04]  /*15e30*/  LDL.LU R9, [R1+0x94] ;  /* 0x0000940001097983 */ /* 0x001ee80000300800 */
[----:B-1----:R-:W4:Y:S01]  /*15e40*/  LDL.LU R3, [R1+0x98] ;  /* 0x0000980001037983 */ /* 0x002f220000300800 */
[----:B------:R-:W-:Y:S01]  /*15e50*/  ISETP.GT.AND P0, PT, R0, 0x40, P2 ;  /* 0x000000400000780c */ /* 0x000fe20001704270 */
[----:B--2---:R-:W-:-:S05]  /*15e60*/  FMUL R8, R8, R2 ;  /* 0x0000000208087220 */ /* 0x004fca0000400000 */
[----:B------:R-:W-:-:S07]  /*15e70*/  F2FP.BF16.F32.PACK_AB R8, RZ, R8 ;  /* 0x00000008ff08723e */ /* 0x000fce00000010ff */
[----:B------:R0:W-:Y:S01]  /*15e80*/  @P0 STG.E.U16 desc[UR36][R6.64+0x80], R8 ;  /* 0x0000800806000986 */ /* 0x0001e2000c101524 */
[----:B----4-:R-:W-:-:S05]  /*15e90*/  FMUL R3, R3, R2 ;  /* 0x0000000203037220 */ /* 0x010fca0000400000 */
[----:B0-----:R-:W-:Y:S02]  /*15ea0*/  F2FP.BF16.F32.PACK_AB R8, RZ, R3 ;  /* 0x00000003ff08723e */ /* 0x001fe400000010ff */
[----:B------:R-:W2:Y:S02]  /*15eb0*/  LDL.LU R3, [R1+0x9c] ;  /* 0x00009c0001037983 */ /* 0x000ea40000300800 */
[----:B------:R-:W-:Y:S02]  /*15ec0*/  PRMT R13, R8, 0x7610, R13 ;  /* 0x00007610080d7816 */ /* 0x000fe4000000000d */
[----:B------:R-:W4:Y:S01]  /*15ed0*/  LDL.LU R8, [R1+0xa0] ;  /* 0x0000a00001087983 */ /* 0x000f220000300800 */
[C---:B------:R-:W-:Y:S01]  /*15ee0*/  ISETP.GT.AND P1, PT, R0.reuse, 0x41, P2 ;  /* 0x000000410000780c */ /* 0x040fe20001724270 */
[-C--:B---3--:R-:W-:Y:S01]  /*15ef0*/  FMUL R9, R9, R2.reuse ;  /* 0x0000000209097220 */ /* 0x088fe20000400000 */
[-C--:B------:R-:W-:Y:S01]  /*15f00*/  FMUL R11, R11, R2.reuse ;  /* 0x000000020b0b7220 */ /* 0x080fe20000400000 */
[----:B------:R-:W-:Y:S01]  /*15f10*/  ISETP.GT.AND P4, PT, R0, 0x48, P3 ;  /* 0x000000480000780c */ /* 0x000fe20001f84270 */
[----:B------:R-:W-:-:S02]  /*15f20*/  FMUL R12, R12, R2 ;  /* 0x000000020c0c7220 */ /* 0x000fc40000400000 */
[----:B------:R-:W-:Y:S02]  /*15f30*/  F2FP.BF16.F32.PACK_AB R9, RZ, R9 ;  /* 0x00000009ff09723e */ /* 0x000fe400000010ff */
[----:B------:R-:W-:Y:S02]  /*15f40*/  F2FP.BF16.F32.PACK_AB R11, RZ, R11 ;  /* 0x0000000bff0b723e */ /* 0x000fe400000010ff */
[----:B------:R-:W-:Y:S02]  /*15f50*/  F2FP.BF16.F32.PACK_AB R10, RZ, R12 ;  /* 0x0000000cff0a723e */ /* 0x000fe400000010ff */
[----:B------:R-:W-:Y:S02]  /*15f60*/  PRMT R12, R9, 0x7610, R12 ;  /* 0x00007610090c7816 */ /* 0x000fe4000000000c */
[C---:B------:R-:W-:Y:S01]  /*15f70*/  ISETP.GT.AND P5, PT, R0.reuse, 0x49, P3 ;  /* 0x000000490000780c */ /* 0x040fe20001fa4270 */
[----:B------:R-:W-:Y:S01]  /*15f80*/  @P1 STG.E.U16 desc[UR36][R6.64+0x82], R11 ;  /* 0x0000820b06001986 */ /* 0x000fe2000c101524 */
[----:B------:R-:W-:-:S02]  /*15f90*/  ISETP.GT.AND P0, PT, R0, 0x48, P2 ;  /* 0x000000480000780c */ /* 0x000fc40001704270 */
[C---:B------:R-:W-:Y:S01]  /*15fa0*/  ISETP.GT.AND P1, PT, R0.reuse, 0x49, P2 ;  /* 0x000000490000780c */ /* 0x040fe20001724270 */
[----:B------:R0:W-:Y:S01]  /*15fb0*/  @P4 STG.E.U16 desc[UR36][R4.64+0x90], R10 ;  /* 0x0000900a04004986 */ /* 0x0001e2000c101524 */
[----:B------:R-:W-:-:S07]  /*15fc0*/  ISETP.GT.AND P4, PT, R0, 0x50, P3 ;  /* 0x000000500000780c */ /* 0x000fce0001f84270 */
[----:B------:R1:W-:Y:S01]  /*15fd0*/  @P5 STG.E.U16 desc[UR36][R4.64+0x92], R12 ;  /* 0x0000920c04005986 */ /* 0x0003e2000c101524 */
[----:B------:R-:W-:-:S03]  /*15fe0*/  ISETP.GT.AND P5, PT, R0, 0x51, P3 ;  /* 0x000000510000780c */ /* 0x000fc60001fa4270 */
[----:B------:R3:W-:Y:S01]  /*15ff0*/  @P0 STG.E.U16 desc[UR36][R6.64+0x90], R13 ;  /* 0x0000900d06000986 */ /* 0x0007e2000c101524 */
[C---:B------:R-:W-:Y:S02]  /*16000*/  ISETP.GT.AND P0, PT, R0.reuse, 0x51, P2 ;  /* 0x000000510000780c */ /* 0x040fe40001704270 */
[----:B------:R-:W-:Y:S01]  /*16010*/  ISETP.GT.AND P6, PT, R0, 0x71, P3 ;  /* 0x000000710000780c */ /* 0x000fe20001fc4270 */
[----:B--2---:R-:W-:-:S05]  /*16020*/  FMUL R3, R3, R2 ;  /* 0x0000000203037220 */ /* 0x004fca0000400000 */
[----:B------:R-:W-:Y:S01]  /*16030*/  F2FP.BF16.F32.PACK_AB R9, RZ, R3 ;  /* 0x00000003ff09723e */ /* 0x000fe200000010ff */
[-C--:B----4-:R-:W-:Y:S01]  /*16040*/  FMUL R3, R8, R2.reuse ;  /* 0x0000000208037220 */ /* 0x090fe20000400000 */
[----:B------:R-:W-:-:S04]  /*16050*/  FMUL R8, R235, R2 ;  /* 0x00000002eb087220 */ /* 0x000fc80000400000 */
[----:B------:R-:W-:Y:S02]  /*16060*/  F2FP.BF16.F32.PACK_AB R3, RZ, R3 ;  /* 0x00000003ff03723e */ /* 0x000fe400000010ff */
[----:B0-----:R-:W-:Y:S02]  /*16070*/  PRMT R10, R9, 0x7610, R10 ;  /* 0x00007610090a7816 */ /* 0x001fe4000000000a */
[----:B------:R-:W-:Y:S01]  /*16080*/  PRMT R11, R3, 0x7610, R11 ;  /* 0x00007610030b7816 */ /* 0x000fe2000000000b */
[----:B------:R-:W-:Y:S01]  /*16090*/  FMUL R3, R233, R2 ;  /* 0x00000002e9037220 */ /* 0x000fe20000400000 */
[----:B------:R-:W-:Y:S01]  /*160a0*/  F2FP.BF16.F32.PACK_AB R8, RZ, R8 ;  /* 0x00000008ff08723e */ /* 0x000fe200000010ff */
[----:B------:R-:W-:Y:S01]  /*160b0*/  FMUL R9, R234, R2 ;  /* 0x00000002ea097220 */ /* 0x000fe20000400000 */
[----:B------:R0:W-:Y:S02]  /*160c0*/  @P1 STG.E.U16 desc[UR36][R6.64+0x92], R10 ;  /* 0x0000920a06001986 */ /* 0x0001e4000c101524 */
[----:B-1----:R-:W-:-:S02]  /*160d0*/  PRMT R12, R8, 0x7610, R12 ;  /* 0x00007610080c7816 */ /* 0x002fc4000000000c */
[----:B------:R-:W-:Y:S01]  /*160e0*/  F2FP.BF16.F32.PACK_AB R8, RZ, R3 ;  /* 0x00000003ff08723e */ /* 0x000fe200000010ff */
[-C--:B------:R-:W-:Y:S01]  /*160f0*/  FMUL R3, R232, R2.reuse ;  /* 0x00000002e8037220 */ /* 0x080fe20000400000 */
[C---:B------:R-:W-:Y:S02]  /*16100*/  ISETP.GT.AND P1, PT, R0.reuse, 0x50, P2 ;  /* 0x000000500000780c */ /* 0x040fe40001724270 */
[----:B------:R-:W-:Y:S01]  /*16110*/  F2FP.BF16.F32.PACK_AB R9, RZ, R9 ;  /* 0x00000009ff09723e */ /* 0x000fe200000010ff */
[----:B------:R1:W-:Y:S01]  /*16120*/  @P4 STG.E.U16 desc[UR36][R4.64+0xa0], R11 ;  /* 0x0000a00b04004986 */ /* 0x0003e2000c101524 */
[----:B------:R-:W-:Y:S02]  /*16130*/  ISETP.GT.AND P4, PT, R0, 0x58, P3 ;  /* 0x000000580000780c */ /* 0x000fe40001f84270 */
[----:B---3--:R-:W-:Y:S02]  /*16140*/  PRMT R13, R9, 0x7610, R13 ;  /* 0x00007610090d7816 */ /* 0x008fe4000000000d */
[----:B------:R-:W-:Y:S01]  /*16150*/  F2FP.BF16.F32.PACK_AB R9, RZ, R3 ;  /* 0x00000003ff09723e */ /* 0x000fe200000010ff */
[-C--:B------:R-:W-:Y:S01]  /*16160*/  FMUL R3, R230, R2.reuse ;  /* 0x00000002e6037220 */ /* 0x080fe20000400000 */
[----:B------:R-:W-:Y:S01]  /*16170*/  PRMT R14, R8, 0x7610, R14 ;  /* 0x00007610080e7816 */ /* 0x000fe2000000000e */
[----:B------:R-:W-:Y:S01]  /*16180*/  FMUL R8, R231, R2 ;  /* 0x00000002e7087220 */ /* 0x000fe20000400000 */
[----:B------:R2:W-:Y:S01]  /*16190*/  @P5 STG.E.U16 desc[UR36][R4.64+0xa2], R12 ;  /* 0x0000a20c04005986 */ /* 0x0005e2000c101524 */
[----:B------:R-:W-:-:S02]  /*161a0*/  ISETP.GT.AND P5, PT, R0, 0x59, P3 ;  /* 0x000000590000780c */ /* 0x000fc40001fa4270 */
[----:B------:R-:W-:Y:S01]  /*161b0*/  F2FP.BF16.F32.PACK_AB R3, RZ, R3 ;  /* 0x00000003ff03723e */ /* 0x000fe200000010ff */
[----:B------:R-:W-:Y:S01]  /*161c0*/  @P1 STG.E.U16 desc[UR36][R6.64+0xa0], R13 ;  /* 0x0000a00d06001986 */ /* 0x000fe2000c101524 */
[----:B0-----:R-:W-:Y:S01]  /*161d0*/  F2FP.BF16.F32.PACK_AB R10, RZ, R8 ;  /* 0x00000008ff0a723e */ /* 0x001fe200000010ff */
[-C--:B------:R-:W-:Y:S01]  /*161e0*/  FMUL R8, R229, R2.reuse ;  /* 0x00000002e5087220 */ /* 0x080fe20000400000 */
[----:B-1----:R-:W-:Y:S01]  /*161f0*/  PRMT R11, R3, 0x7610, R11 ;  /* 0x00007610030b7816 */ /* 0x002fe2000000000b */
[----:B------:R-:W-:Y:S01]  /*16200*/  @P0 STG.E.U16 desc[UR36][R6.64+0xa2], R14 ;  /* 0x0000a20e06000986 */ /* 0x000fe2000c101524 */
[----:B------:R-:W-:Y:S01]  /*16210*/  ISETP.GT.AND P0, PT, R0, 0x58, P2 ;  /* 0x000000580000780c */ /* 0x000fe20001704270 */
[----:B------:R-:W-:Y:S01]  /*16220*/  FMUL R3, R228, R2 ;  /* 0x00000002e4037220 */ /* 0x000fe20000400000 */
[C---:B------:R-:W-:Y:S01]  /*16230*/  ISETP.GT.AND P1, PT, R0.reuse, 0x59, P2 ;  /* 0x000000590000780c */ /* 0x040fe20001724270 */
[----:B------:R0:W-:Y:S01]  /*16240*/  @P4 STG.E.U16 desc[UR36][R4.64+0xb0], R9 ;  /* 0x0000b00904004986 */ /* 0x0001e2000c101524 */
[----:B------:R-:W-:-:S02]  /*16250*/  ISETP.GT.AND P4, PT, R0, 0x60, P3 ;  /* 0x000000600000780c */ /* 0x000fc40001f84270 */
[----:B------:R-:W-:Y:S01]  /*16260*/  F2FP.BF16.F32.PACK_AB R8, RZ, R8 ;  /* 0x00000008ff08723e */ /* 0x000fe200000010ff */
[----:B------:R1:W-:Y:S03]  /*16270*/  @P5 STG.E.U16 desc[UR36][R4.64+0xb2], R10 ;  /* 0x0000b20a04005986 */ /* 0x0003e6000c101524 */
[----:B--2---:R-:W-:Y:S02]  /*16280*/  PRMT R12, R8, 0x7610, R12 ;  /* 0x00007610080c7816 */ /* 0x004fe4000000000c */
[----:B0-----:R-:W-:Y:S01]  /*16290*/  F2FP.BF16.F32.PACK_AB R9, RZ, R3 ;  /* 0x00000003ff09723e */ /* 0x001fe200000010ff */
[-C--:B------:R-:W-:Y:S01]  /*162a0*/  FMUL R3, R227, R2.reuse ;  /* 0x00000002e3037220 */ /* 0x080fe20000400000 */
[-C--:B------:R-:W-:Y:S02]  /*162b0*/  FMUL R8, R226, R2.reuse ;  /* 0x00000002e2087220 */ /* 0x080fe40000400000 */
[----:B-1----:R-:W-:Y:S01]  /*162c0*/  PRMT R10, R9, 0x7610, R10 ;  /* 0x00007610090a7816 */ /* 0x002fe2000000000a */
[----:B------:R0:W-:Y:S01]  /*162d0*/  @P0 STG.E.U16 desc[UR36][R6.64+0xb0], R11 ;  /* 0x0000b00b06000986 */ /* 0x0001e2000c101524 */
[----:B------:R-:W-:Y:S01]  /*162e0*/  F2FP.BF16.F32.PACK_AB R3, RZ, R3 ;  /* 0x00000003ff03723e */ /* 0x000fe200000010ff */
[----:B------:R-:W-:Y:S01]  /*162f0*/  FMUL R9, R225, R2 ;  /* 0x00000002e1097220 */ /* 0x000fe20000400000 */
[C---:B------:R-:W-:Y:S01]  /*16300*/  ISETP.GT.AND P5, PT, R0.reuse, 0x61, P3 ;  /* 0x000000610000780c */ /* 0x040fe20001fa4270 */
[----:B------:R1:W-:Y:S01]  /*16310*/  @P1 STG.E.U16 desc[UR36][R6.64+0xb2], R12 ;  /* 0x0000b20c06001986 */ /* 0x0003e2000c101524 */
[----:B------:R-:W-:-:S03]  /*16320*/  ISETP.GT.AND P1, PT, R0, 0x60, P2 ;  /* 0x000000600000780c */ /* 0x000fc60001724270 */
[----:B------:R-:W-:Y:S01]  /*16330*/  @P4 STG.E.U16 desc[UR36][R4.64+0xc0], R10 ;  /* 0x0000c00a04004986 */ /* 0x000fe2000c101524 */
[----:B------:R-:W-:Y:S02]  /*16340*/  ISETP.GT.AND P4, PT, R0, 0x61, P2 ;  /* 0x000000610000780c */ /* 0x000fe40001784270 */
[----:B------:R-:W-:Y:S02]  /*16350*/  F2FP.BF16.F32.PACK_AB R8, RZ, R8 ;  /* 0x00000008ff08723e */ /* 0x000fe400000010ff */
[----:B0-----:R-:W-:Y:S01]  /*16360*/  PRMT R11, R3, 0x7610, R11 ;  /* 0x00007610030b7816 */ /* 0x001fe2000000000b */
[-C--:B------:R-:W-:Y:S01]  /*16370*/  FMUL R3, R224, R2.reuse ;  /* 0x00000002e0037220 */ /* 0x080fe20000400000 */
[----:B------:R-:W-:Y:S02]  /*16380*/  F2FP.BF16.F32.PACK_AB R9, RZ, R9 ;  /* 0x00000009ff09723e */ /* 0x000fe400000010ff */
[----:B-1----:R-:W-:Y:S02]  /*16390*/  PRMT R12, R8, 0x7610, R12 ;  /* 0x00007610080c7816 */ /* 0x002fe4000000000c */
[----:B------:R-:W-:Y:S01]  /*163a0*/  F2FP.BF16.F32.PACK_AB R8, RZ, R3 ;  /* 0x00000003ff08723e */ /* 0x000fe200000010ff */
[----:B------:R-:W-:Y:S01]  /*163b0*/  FMUL R3, R223, R2 ;  /* 0x00000002df037220 */ /* 0x000fe20000400000 */
[----:B------:R-:W-:Y:S01]  /*163c0*/  PRMT R13, R9, 0x7610, R13 ;  /* 0x00007610090d7816 */ /* 0x000fe2000000000d */
[----:B------:R0:W-:Y:S01]  /*163d0*/  @P5 STG.E.U16 desc[UR36][R4.64+0xc2], R11 ;  /* 0x0000c20b04005986 */ /* 0x0001e2000c101524 */
[----:B------:R-:W-:-:S02]  /*163e0*/  ISETP.GT.AND P0, PT, R0, 0x68, P3 ;  /* 0x000000680000780c */ /* 0x000fc40001f04270 */
[----:B------:R-:W-:Y:S01]  /*163f0*/  F2FP.BF16.F32.PACK_AB R9, RZ, R3 ;  /* 0x00000003ff09723e */ /* 0x000fe200000010ff */
[----:B------:R1:W-:Y:S01]  /*16400*/  @P1 STG.E.U16 desc[UR36][R6.64+0xc0], R12 ;  /* 0x0000c00c06001986 */ /* 0x0003e2000c101524 */
[----:B------:R-:W-:-:S03]  /*16410*/  FMUL R3, R221, R2 ;  /* 0x00000002dd037220 */ /* 0x000fc60000400000 */
[----:B------:R-:W-:Y:S01]  /*16420*/  @P4 STG.E.U16 desc[UR36][R6.64+0xc2], R13 ;  /* 0x0000c20d06004986 */ /* 0x000fe2000c101524 */
[----:B------:R-:W-:Y:S02]  /*16430*/  ISETP.GT.AND P4, PT, R0, 0x69, P3 ;  /* 0x000000690000780c */ /* 0x000fe40001f84270 */
[----:B------:R-:W-:Y:S01]  /*16440*/  PRMT R14, R8, 0x7610, R14 ;  /* 0x00007610080e7816 */ /* 0x000fe2000000000e */
[-C--:B------:R-:W-:Y:S01]  /*16450*/  FMUL R8, R222, R2.reuse ;  /* 0x00000002de087220 */ /* 0x080fe20000400000 */
[----:B------:R-:W-:Y:S02]  /*16460*/  F2FP.BF16.F32.PACK_AB R3, RZ, R3 ;  /* 0x00000003ff03723e */ /* 0x000fe400000010ff */
[----:B------:R-:W-:Y:S01]  /*16470*/  ISETP.GT.AND P1, PT, R0, 0x68, P2 ;  /* 0x000000680000780c */ /* 0x000fe20001724270 */
[----:B------:R-:W-:Y:S01]  /*16480*/  @P0 STG.E.U16 desc[UR36][R4.64+0xd0], R14 ;  /* 0x0000d00e04000986 */ /* 0x000fe2000c101524 */
[----:B0-----:R-:W-:Y:S01]  /*16490*/  PRMT R11, R3, 0x7610, R11 ;  /* 0x00007610030b7816 */ /* 0x001fe2000000000b */
[----:B------:R-:W-:Y:S01]  /*164a0*/  FMUL R3, R219, R2 ;  /* 0x00000002db037220 */ /* 0x000fe20000400000 */
[----:B------:R-:W-:Y:S01]  /*164b0*/  F2FP.BF16.F32.PACK_AB R10, RZ, R8 ;  /* 0x00000008ff0a723e */ /* 0x000fe200000010ff */
[----:B------:R-:W-:Y:S01]  /*164c0*/  FMUL R8, R220, R2 ;  /* 0x00000002dc087220 */ /* 0x000fe20000400000 */
[C---:B------:R-:W-:Y:S01]  /*164d0*/  ISETP.GT.AND P0, PT, R0.reuse, 0x69, P2 ;  /* 0x000000690000780c */ /* 0x040fe20001704270 */
[----:B------:R0:W-:Y:S01]  /*164e0*/  @P4 STG.E.U16 desc[UR36][R4.64+0xd2], R9 ;  /* 0x0000d20904004986 */ /* 0x0001e2000c101524 */
[----:B------:R-:W-:-:S02]  /*164f0*/  ISETP.GT.AND P5, PT, R0, 0x70, P3 ;  /* 0x000000700000780c */ /* 0x000fc40001fa4270 */
[----:B------:R-:W-:-:S04]  /*16500*/  F2FP.BF16.F32.PACK_AB R8, RZ, R8 ;  /* 0x00000008ff08723e */ /* 0x000fc800000010ff */
[----:B-1----:R-:W-:Y:S02]  /*16510*/  PRMT R12, R8, 0x7610, R12 ;  /* 0x00007610080c7816 */ /* 0x002fe4000000000c */
[----:B0-----:R-:W-:Y:S01]  /*16520*/  F2FP.BF16.F32.PACK_AB R9, RZ, R3 ;  /* 0x00000003ff09723e */ /* 0x001fe200000010ff */
[-C--:B------:R-:W-:Y:S01]  /*16530*/  FMUL R3, R218, R2.reuse ;  /* 0x00000002da037220 */ /* 0x080fe20000400000 */
[----:B------:R-:W-:Y:S01]  /*16540*/  FMUL R8, R217, R2 ;  /* 0x00000002d9087220 */ /* 0x000fe20000400000 */
[----:B------:R0:W-:Y:S03]  /*16550*/  @P1 STG.E.U16 desc[UR36][R6.64+0xd0], R10 ;  /* 0x0000d00a06001986 */ /* 0x0001e6000c101524 */
[----:B------:R-:W-:Y:S01]  /*16560*/  F2FP.BF16.F32.PACK_AB R3, RZ, R3 ;  /* 0x00000003ff03723e */ /* 0x000fe200000010ff */
[----:B------:R1:W-:Y:S01]  /*16570*/  @P0 STG.E.U16 desc[UR36][R6.64+0xd2], R11 ;  /* 0x0000d20b06000986 */ /* 0x0003e2000c101524 */
[----:B------:R-:W-:-:S02]  /*16580*/  ISETP.GT.AND P1, PT, R0, 0x70, P2 ;  /* 0x000000700000780c */ /* 0x000fc40001724270 */
[----:B------:R-:W-:Y:S01]  /*16590*/  F2FP.BF16.F32.PACK_AB R8, RZ, R8 ;  /* 0x00000008ff08723e */ /* 0x000fe200000010ff */
[----:B------:R2:W-:Y:S01]  /*165a0*/  @P5 STG.E.U16 desc[UR36][R4.64+0xe0], R12 ;  /* 0x0000e00c04005986 */ /* 0x0005e2000c101524 */
[----:B0-----:R-:W-:Y:S01]  /*165b0*/  PRMT R10, R9, 0x7610, R10 ;  /* 0x00007610090a7816 */ /* 0x001fe2000000000a */
[-C--:B------:R-:W-:Y:S01]  /*165c0*/  FMUL R9, R216, R2.reuse ;  /* 0x00000002d8097220 */ /* 0x080fe20000400000 */
[----:B-1----:R-:W-:Y:S01]  /*165d0*/  PRMT R11, R3, 0x7610, R11 ;  /* 0x00007610030b7816 */ /* 0x002fe2000000000b */
[----:B------:R-:W-:-:S03]  /*165e0*/  FMUL R3, R215, R2 ;  /* 0x00000002d7037220 */ /* 0x000fc60000400000 */
[----:B------:R-:W-:Y:S02]  /*165f0*/  F2FP.BF16.F32.PACK_AB R9, RZ, R9 ;  /* 0x00000009ff09723e */ /* 0x000fe400000010ff */
[----:B--2---:R-:W-:Y:S02]  /*16600*/  PRMT R12, R8, 0x7610, R12 ;  /* 0x00007610080c7816 */ /* 0x004fe4000000000c */
[----:B------:R-:W-:Y:S01]  /*16610*/  F2FP.BF16.F32.PACK_AB R8, RZ, R3 ;  /* 0x00000003ff08723e */ /* 0x000fe200000010ff */
[----:B------:R-:W-:Y:S01]  /*16620*/  FMUL R3, R214, R2 ;  /* 0x00000002d6037220 */ /* 0x000fe20000400000 */
[C---:B------:R-:W-:Y:S02]  /*16630*/  ISETP.GT.AND P4, PT, R0.reuse, 0x71, P2 ;  /* 0x000000710000780c */ /* 0x040fe40001784270 */
[----:B------:R-:W-:Y:S01]  /*16640*/  ISETP.GT.AND P5, PT, R0, 0x78, P3 ;  /* 0x000000780000780c */ /* 0x000fe20001fa4270 */
[----:B------:R0:W-:Y:S01]  /*16650*/  @P6 STG.E.U16 desc[UR36][R4.64+0xe2], R10 ;  /* 0x0000e20a04006986 */ /* 0x0001e2000c101524 */
[----:B------:R-:W-:-:S02]  /*16660*/  PRMT R13, R9, 0x7610, R13 ;  /* 0x00007610090d7816 */ /* 0x000fc4000000000d */
[----:B------:R-:W-:Y:S01]  /*16670*/  F2FP.BF16.F32.PACK_AB R9, RZ, R3 ;  /* 0x00000003ff09723e */ /* 0x000fe200000010ff */
[----:B------:R1:W-:Y:S01]  /*16680*/  @P1 STG.E.U16 desc[UR36][R6.64+0xe0], R11 ;  /* 0x0000e00b06001986 */ /* 0x0003e2000c101524 */
[----:B------:R-:W-:Y:S01]  /*16690*/  ISETP.GT.AND P0, PT, R0, 0x79, P3 ;  /* 0x000000790000780c */ /* 0x000fe20001f04270 */
[-C--:B------:R-:W-:Y:S01]  /*166a0*/  FMUL R3, R212, R2.reuse ;  /* 0x00000002d4037220 */ /* 0x080fe20000400000 */
[----:B------:R-:W-:Y:S02]  /*166b0*/  ISETP.GT.AND P1, PT, R0, 0x78, P2 ;  /* 0x000000780000780c */ /* 0x000fe40001724270 */
[----:B------:R-:W-:Y:S01]  /*166c0*/  PRMT R14, R8, 0x7610, R14 ;  /* 0x00007610080e7816 */ /* 0x000fe2000000000e */
[----:B------:R-:W-:Y:S01]  /*166d0*/  FMUL R8, R213, R2 ;  /* 0x00000002d5087220 */ /* 0x000fe20000400000 */
[----:B------:R-:W-:Y:S01]  /*166e0*/  F2FP.BF16.F32.PACK_AB R3, RZ, R3 ;  /* 0x00000003ff03723e */ /* 0x000fe200000010ff */
[----:B------:R2:W-:Y:S01]  /*166f0*/  @P4 STG.E.U16 desc[UR36][R6.64+0xe2], R12 ;  /* 0x0000e20c06004986 */ /* 0x0005e2000c101524 */
[----:B------:R-:W-:-:S02]  /*16700*/  ISETP.GT.AND P4, PT, R0, 0x79, P2 ;  /* 0x000000790000780c */ /* 0x000fc40001784270 */
[----:B0-----:R-:W-:Y:S01]  /*16710*/  F2FP.BF16.F32.PACK_AB R10, RZ, R8 ;  /* 0x00000008ff0a723e */ /* 0x001fe200000010ff */
[----:B------:R-:W-:Y:S01]  /*16720*/  @P5 STG.E.U16 desc[UR36][R4.64+0xf0], R13 ;  /* 0x0000f00d04005986 */ /* 0x000fe2000c101524 */
[----:B-1----:R-:W-:Y:S01]  /*16730*/  PRMT R11, R3, 0x7610, R11 ;  /* 0x00007610030b7816 */ /* 0x002fe2000000000b */
[-C--:B------:R-:W-:Y:S01]  /*16740*/  FMUL R3, R210, R2.reuse ;  /* 0x00000002d2037220 */ /* 0x080fe20000400000 */
[----:B------:R-:W-:Y:S01]  /*16750*/  FMUL R8, R211, R2 ;  /* 0x00000002d3087220 */ /* 0x000fe20000400000 */
[C---:B------:R-:W-:Y:S01]  /*16760*/  ISETP.GT.AND P5, PT, R0.reuse, 0x80, P3 ;  /* 0x000000800000780c */ /* 0x040fe20001fa4270 */
[----:B------:R-:W-:Y:S01]  /*16770*/  @P0 STG.E.U16 desc[UR36][R4.64+0xf2], R14 ;  /* 0x0000f20e04000986 */ /* 0x000fe2000c101524 */
[----:B------:R-:W-:-:S03]  /*16780*/  ISETP.GT.AND P6, PT, R0, 0x81, P3 ;  /* 0x000000810000780c */ /* 0x000fc60001fc4270 */
[----:B------:R0:W-:Y:S01]  /*16790*/  @P1 STG.E.U16 desc[UR36][R6.64+0xf0], R9 ;  /* 0x0000f00906001986 */ /* 0x0001e2000c101524 */
[----:B------:R-:W-:-:S04]  /*167a0*/  F2FP.BF16.F32.PACK_AB R8, RZ, R8 ;  /* 0x00000008ff08723e */ /* 0x000fc800000010ff */
[----:B--2---:R-:W-:Y:S01]  /*167b0*/  PRMT R12, R8, 0x7610, R12 ;  /* 0x00007610080c7816 */ /* 0x004fe2000000000c */
[-C--:B------:R-:W-:Y:S01]  /*167c0*/  FMUL R8, R208, R2.reuse ;  /* 0x00000002d0087220 */ /* 0x080fe20000400000 */
[----:B0-----:R-:W-:Y:S01]  /*167d0*/  F2FP.BF16.F32.PACK_AB R9, RZ, R3 ;  /* 0x00000003ff09723e */ /* 0x001fe200000010ff */
[----:B------:R-:W-:Y:S01]  /*167e0*/  FMUL R3, R209, R2 ;  /* 0x00000002d1037220 */ /* 0x000fe20000400000 */
[----:B------:R0:W-:Y:S01]  /*167f0*/  @P4 STG.E.U16 desc[UR36][R6.64+0xf2], R10 ;  /* 0x0000f20a06004986 */ /* 0x0001e2000c101524 */
[----:B------:R-:W-:-:S03]  /*16800*/  ISETP.GT.AND P0, PT, R0, 0x80, P2 ;  /* 0x000000800000780c */ /* 0x000fc60001704270 */
[----:B------:R-:W-:Y:S01]  /*16810*/  F2FP.BF16.F32.PACK_AB R3, RZ, R3 ;  /* 0x00000003ff03723e */ /* 0x000fe200000010ff */
[----:B------:R1:W-:Y:S01]  /*16820*/  @P5 STG.E.U16 desc[UR36][R4.64+0x100], R11 ;  /* 0x0001000b04005986 */ /* 0x0003e2000c101524 */
[----:B------:R-:W-:Y:S02]  /*16830*/  ISETP.GT.AND P1, PT, R0, 0x81, P2 ;  /* 0x000000810000780c */ /* 0x000fe40001724270 */
[----:B------:R-:W-:Y:S01]  /*16840*/  F2FP.BF16.F32.PACK_AB R8, RZ, R8 ;  /* 0x00000008ff08723e */ /* 0x000fe200000010ff */
[----:B------:R2:W-:Y:S01]  /*16850*/  @P6 STG.E.U16 desc[UR36][R4.64+0x102], R12 ;  /* 0x0001020c04006986 */ /* 0x0005e2000c101524 */
[----:B0-----:R-:W-:Y:S01]  /*16860*/  PRMT R10, R9, 0x7610, R10 ;  /* 0x00007610090a7816 */ /* 0x001fe2000000000a */
[-C--:B------:R-:W-:Y:S01]  /*16870*/  FMUL R9, R207, R2.reuse ;  /* 0x00000002cf097220 */ /* 0x080fe20000400000 */
[----:B-1----:R-:W-:Y:S01]  /*16880*/  PRMT R11, R3, 0x7610, R11 ;  /* 0x00007610030b7816 */ /* 0x002fe2000000000b */
[----:B------:R-:W-:Y:S01]  /*16890*/  FMUL R3, R206, R2 ;  /* 0x00000002ce037220 */ /* 0x000fe20000400000 */
[----:B------:R-:W-:-:S02]  /*168a0*/  ISETP.GT.AND P4, PT, R0, 0x88, P3 ;  /* 0x000000880000780c */ /* 0x000fc40001f84270 */
[----:B--2---:R-:W-:Y:S02]  /*168b0*/  PRMT R12, R8, 0x7610, R12 ;  /* 0x00007610080c7816 */ /* 0x004fe4000000000c */
[----:B------:R-:W-:Y:S01]  /*168c0*/  F2FP.BF16.F32.PACK_AB R8, RZ, R3 ;  /* 0x00000003ff08723e */ /* 0x000fe200000010ff */
[-C--:B------:R-:W-:Y:S01]  /*168d0*/  FMUL R3, R205, R2.reuse ;  /* 0x00000002cd037220 */ /* 0x080fe20000400000 */
[----:B------:R-:W-:Y:S02]  /*168e0*/  F2FP.BF16.F32.PACK_AB R9, RZ, R9 ;  /* 0x00000009ff09723e */ /* 0x000fe400000010ff */
[C---:B------:R-:W-:Y:S01]  /*168f0*/  ISETP.GT.AND P5, PT, R0.reuse, 0x89, P3 ;  /* 0x000000890000780c */ /* 0x040fe20001fa4270 */
[----:B------:R0:W-:Y:S01]  /*16900*/  @P0 STG.E.U16 desc[UR36][R6.64+0x100], R10 ;  /* 0x0001000a06000986 */ /* 0x0001e2000c101524 */
[----:B------:R-:W-:Y:S02]  /*16910*/  PRMT R13, R9, 0x7610, R13 ;  /* 0x00007610090d7816 */ /* 0x000fe4000000000d */
[----:B------:R-:W-:Y:S01]  /*16920*/  F2FP.BF16.F32.PACK_AB R9, RZ, R3 ;  /* 0x00000003ff09723e */ /* 0x000fe200000010ff */
[----:B------:R1:W-:Y:S01]  /*16930*/  @P1 STG.E.U16 desc[UR36][R6.64+0x102], R11 ;  /* 0x0001020b06001986 */ /* 0x0003e2000c101524 */
[C---:B------:R-:W-:Y:S01]  /*16940*/  ISETP.GT.AND P0, PT, R0.reuse, 0x88, P2 ;  /* 0x000000880000780c */ /* 0x040fe20001704270 */
[----:B------:R-:W-:Y:S01]  /*16950*/  FMUL R3, R203, R2 ;  /* 0x00000002cb037220 */ /* 0x000fe20000400000 */
[----:B------:R-:W-:-:S02]  /*16960*/  ISETP.GT.AND P1, PT, R0, 0x89, P2 ;  /* 0x000000890000780c */ /* 0x000fc40001724270 */
[----:B------:R-:W-:Y:S01]  /*16970*/  PRMT R14, R8, 0x7610, R14 ;  /* 0x00007610080e7816 */ /* 0x000fe2000000000e */
[----:B------:R-:W-:Y:S01]  /*16980*/  FMUL R8, R204, R2 ;  /* 0x00000002cc087220 */ /* 0x000fe20000400000 */
[----:B------:R-:W-:Y:S01]  /*16990*/  F2FP.BF16.F32.PACK_AB R3, RZ, R3 ;  /* 0x00000003ff03723e */ /* 0x000fe200000010ff */
[----:B------:R2:W-:Y:S01]  /*169a0*/  @P4 STG.E.U16 desc[UR36][R4.64+0x110], R12 ;  /* 0x0001100c04004986 */ /* 0x0005e2000c101524 */
[----:B------:R-:W-:Y:S02]  /*169b0*/  ISETP.GT.AND P4, PT, R0, 0x90, P3 ;  /* 0x000000900000780c */ /* 0x000fe40001f84270 */
        /* <DEDUP_REMOVED lines=9> */
[----:B------:R-:W-:Y:S02]  /*16a50*/  F2FP.BF16.F32.PACK_AB R8, RZ, R8 ;  /* 0x00000008ff08723e */ /* 0x000fe400000010ff */
[----:B------:R-:W-:Y:S01]  /*16a60*/  ISETP.GT.AND P1, PT, R0, 0x91, P2 ;  /* 0x000000910000780c */ /* 0x000fe20001724270 */
[----:B------:R1:W-:Y:S01]  /*16a70*/  @P4 STG.E.U16 desc[UR36][R4.64+0x120], R10 ;  /* 0x0001200a04004986 */ /* 0x0003e2000c101524 */
[----:B--2---:R-:W-:Y:S01]  /*16a80*/  PRMT R12, R8, 0x7610, R12 ;  /* 0x00007610080c7816 */ /* 0x004fe2000000000c */
[-C--:B------:R-:W-:Y:S01]  /*16a90*/  FMUL R8, R199, R2.reuse ;  /* 0x00000002c7087220 */ /* 0x080fe20000400000 */
[----:B0-----:R-:W-:Y:S01]  /*16aa0*/  F2FP.BF16.F32.PACK_AB R9, RZ, R3 ;  /* 0x00000003ff09723e */ /* 0x001fe200000010ff */
[----:B------:R-:W-:Y:S01]  /*16ab0*/  FMUL R3, R200, R2 ;  /* 0x00000002c8037220 */ /* 0x000fe20000400000 */
[----:B------:R-:W-:Y:S01]  /*16ac0*/  ISETP.GT.AND P4, PT, R0, 0x98, P3 ;  /* 0x000000980000780c */ /* 0x000fe20001f84270 */
[----:B------:R0:W-:Y:S03]  /*16ad0*/  @P5 STG.E.U16 desc[UR36][R4.64+0x122], R11 ;  /* 0x0001220b04005986 */ /* 0x0001e6000c101524 */
[----:B------:R-:W-:-:S02]  /*16ae0*/  F2FP.BF16.F32.PACK_AB R3, RZ, R3 ;  /* 0x00000003ff03723e */ /* 0x000fc400000010ff */
[----:B-1----:R-:W-:Y:S01]  /*16af0*/  PRMT R10, R9, 0x7610, R10 ;  /* 0x00007610090a7816 */ /* 0x002fe2000000000a */
[----:B------:R-:W-:Y:S01]  /*16b00*/  FMUL R9, R198, R2 ;  /* 0x00000002c6097220 */ /* 0x000fe20000400000 */
[----:B------:R-:W-:Y:S01]  /*16b10*/  F2FP.BF16.F32.PACK_AB R8, RZ, R8 ;  /* 0x00000008ff08723e */ /* 0x000fe200000010ff */
[----:B------:R1:W-:Y:S01]  /*16b20*/  @P0 STG.E.U16 desc[UR36][R6.64+0x120], R12 ;  /* 0x0001200c06000986 */ /* 0x0003e2000c101524 */
[----:B0-----:R-:W-:Y:S01]  /*16b30*/  PRMT R11, R3, 0x7610, R11 ;  /* 0x00007610030b7816 */ /* 0x001fe2000000000b */
[----:B------:R-:W-:Y:S01]  /*16b40*/  FMUL R3, R197, R2 ;  /* 0x00000002c5037220 */ /* 0x000fe20000400000 */
[C---:B------:R-:W-:Y:S01]  /*16b50*/  ISETP.GT.AND P5, PT, R0.reuse, 0x99, P3 ;  /* 0x000000990000780c */ /* 0x040fe20001fa4270 */
[----:B------:R0:W-:Y:S01]  /*16b60*/  @P1 STG.E.U16 desc[UR36][R6.64+0x122], R10 ;  /* 0x0001220a06001986 */ /* 0x0001e2000c101524 */
[----:B------:R-:W-:Y:S02]  /*16b70*/  ISETP.GT.AND P1, PT, R0, 0x98, P2 ;  /* 0x000000980000780c */ /* 0x000fe40001724270 */
[----:B------:R-:W-:-:S02]  /*16b80*/  F2FP.BF16.F32.PACK_AB R9, RZ, R9 ;  /* 0x00000009ff09723e */ /* 0x000fc400000010ff */
[----:B-1----:R-:W-:Y:S02]  /*16b90*/  PRMT R12, R8, 0x7610, R12 ;  /* 0x00007610080c7816 */ /* 0x002fe4000000000c */
[----:B------:R-:W-:Y:S01]  /*16ba0*/  F2FP.BF16.F32.PACK_AB R8, RZ, R3 ;  /* 0x00000003ff08723e */ /* 0x000fe200000010ff */
[-C--:B------:R-:W-:Y:S01]  /*16bb0*/  FMUL R3, R196, R2.reuse ;  /* 0x00000002c4037220 */ /* 0x080fe20000400000 */
[C---:B------:R-:W-:Y:S01]  /*16bc0*/  ISETP.GT.AND P0, PT, R0.reuse, 0x99, P2 ;  /* 0x000000990000780c */ /* 0x040fe20001704270 */
[----:B------:R1:W-:Y:S01]  /*16bd0*/  @P4 STG.E.U16 desc[UR36][R4.64+0x130], R11 ;  /* 0x0001300b04004986 */ /* 0x0003e2000c101524 */
[----:B------:R-:W-:Y:S02]  /*16be0*/  ISETP.GT.AND P4, PT, R0, 0xa0, P3 ;  /* 0x000000a00000780c */ /* 0x000fe40001f84270 */
[----:B------:R-:W-:Y:S02]  /*16bf0*/  PRMT R13, R9, 0x7610, R13 ;  /* 0x00007610090d7816 */ /* 0x000fe4000000000d */
        /* <DEDUP_REMOVED lines=68> */
[----:B------:R-:W-:Y:S02]  /*17040*/  ISETP.GT.AND P1, PT, R0, 0xb8, P2 ;  /* 0x000000b80000780c */ /* 0x000fe40001724270 */
[----:B------:R-:W-:Y:S02]  /*17050*/  F2FP.BF16.F32.PACK_AB R8, RZ, R8 ;  /* 0x00000008ff08723e */ /* 0x000fe400000010ff */
[----:B0-----:R-:W-:Y:S01]  /*17060*/  PRMT R10, R9, 0x7610, R10 ;  /* 0x00007610090a7816 */ /* 0x001fe2000000000a */
[-C--:B------:R-:W-:Y:S01]  /*17070*/  FMUL R9, R180, R2.reuse ;  /* 0x00000002b4097220 */ /* 0x080fe20000400000 */
[----:B-1----:R-:W-:Y:S01]  /*17080*/  PRMT R11, R3, 0x7610, R11 ;  /* 0x00007610030b7816 */ /* 0x002fe2000000000b */
[----:B------:R-:W-:Y:S01]  /*17090*/  FMUL R3, R179, R2 ;  /* 0x00000002b3037220 */ /* 0x000fe20000400000 */
[----:B------:R0:W-:Y:S02]  /*170a0*/  @P5 STG.E.U16 desc[UR36][R4.64+0x170], R12 ;  /* 0x0001700c04005986 */ /* 0x0001e4000c101524 */
[----:B------:R-:W-:-:S02]  /*170b0*/  F2FP.BF16.F32.PACK_AB R9, RZ, R9 ;  /* 0x00000009ff09723e */ /* 0x000fc400000010ff */
[C---:B------:R-:W-:Y:S02]  /*170c0*/  ISETP.GT.AND P4, PT, R0.reuse, 0xb9, P2 ;  /* 0x000000b90000780c */ /* 0x040fe40001784270 */
[----:B------:R-:W-:Y:S02]  /*170d0*/  ISETP.GT.AND P5, PT, R0, 0xc0, P3 ;  /* 0x000000c00000780c */ /* 0x000fe40001fa4270 */
[----:B0-----:R-:W-:Y:S02]  /*170e0*/  PRMT R12, R8, 0x7610, R12 ;  /* 0x00007610080c7816 */ /* 0x001fe4000000000c */
[----:B------:R-:W-:Y:S01]  /*170f0*/  F2FP.BF16.F32.PACK_AB R8, RZ, R3 ;  /* 0x00000003ff08723e */ /* 0x000fe200000010ff */
[----:B------:R-:W-:Y:S01]  /*17100*/  FMUL R3, R178, R2 ;  /* 0x00000002b2037220 */ /* 0x000fe20000400000 */
[----:B------:R-:W-:Y:S01]  /*17110*/  PRMT R13, R9, 0x7610, R13 ;  /* 0x00007610090d7816 */ /* 0x000fe2000000000d */
[----:B------:R0:W-:Y:S01]  /*17120*/  @P6 STG.E.U16 desc[UR36][R4.64+0x172], R10 ;  /* 0x0001720a04006986 */ /* 0x0001e2000c101524 */
[----:B------:R-:W-:-:S02]  /*17130*/  ISETP.GT.AND P0, PT, R0, 0xc1, P3 ;  /* 0x000000c10000780c */ /* 0x000fc40001f04270 */
[----:B------:R-:W-:Y:S01]  /*17140*/  F2FP.BF16.F32.PACK_AB R9, RZ, R3 ;  /* 0x00000003ff09723e */ /* 0x000fe200000010ff */
[----:B------:R1:W-:Y:S01]  /*17150*/  @P1 STG.E.U16 desc[UR36][R6.64+0x170], R11 ;  /* 0x0001700b06001986 */ /* 0x0003e2000c101524 */
[-C--:B------:R-:W-:Y:S01]  /*17160*/  FMUL R3, R176, R2.reuse ;  /* 0x00000002b0037220 */ /* 0x080fe20000400000 */
[----:B------:R-:W-:Y:S02]  /*17170*/  ISETP.GT.AND P1, PT, R0, 0xc0, P2 ;  /* 0x000000c00000780c */ /* 0x000fe40001724270 */
        /* <DEDUP_REMOVED lines=40> */
[C---:B------:R-:W-:Y:S01]  /*17400*/  ISETP.GT.AND P0, PT, R0.reuse, 0xd0, P2 ;  /* 0x000000d00000780c */ /* 0x040fe20001704270 */
        /* <DEDUP_REMOVED lines=11> */
[----:B------:R-:W-:Y:S01]  /*174c0*/  ISETP.GT.AND P5, PT, R0, 0xd9, P3 ;  /* 0x000000d90000780c */ /* 0x000fe20001fa4270 */
[----:B------:R-:W-:Y:S01]  /*174d0*/  FMUL R8, R166, R2 ;  /* 0x00000002a6087220 */ /* 0x000fe20000400000 */
[----:B------:R-:W-:Y:S01]  /*174e0*/  @P0 STG.E.U16 desc[UR36][R6.64+0x1a0], R14 ;  /* 0x0001a00e06000986 */ /* 0x000fe2000c101524 */
[----:B------:R-:W-:-:S03]  /*174f0*/  ISETP.GT.AND P0, PT, R0, 0xd8, P2 ;  /* 0x000000d80000780c */ /* 0x000fc60001704270 */
[----:B------:R0:W-:Y:S01]  /*17500*/  @P1 STG.E.U16 desc[UR36][R6.64+0x1a2], R9 ;  /* 0x0001a20906001986 */ /* 0x0001e2000c101524 */
[----:B------:R-:W-:Y:S02]  /*17510*/  F2FP.BF16.F32.PACK_AB R8, RZ, R8 ;  /* 0x00000008ff08723e */ /* 0x000fe400000010ff */
[----:B------:R-:W-:Y:S02]  /*17520*/  ISETP.GT.AND P1, PT, R0, 0xd9, P2 ;  /* 0x000000d90000780c */ /* 0x000fe40001724270 */
        /* <DEDUP_REMOVED lines=16> */
[----:B------:R1:W-:Y:S01]  /*17630*/  @P1 STG.E.U16 desc[UR36][R6.64+0x1b2], R10 ;  /* 0x0001b20a06001986 */ /* 0x0003e2000c101524 */
[----:B------:R-:W-:Y:S02]  /*17640*/  ISETP.GT.AND P1, PT, R0, 0xe0, P2 ;  /* 0x000000e00000780c */ /* 0x000fe40001724270 */
[----:B0-----:R-:W-:Y:S02]  /*17650*/  PRMT R12, R8, 0x7610, R12 ;  /* 0x00007610080c7816 */ /* 0x001fe4000000000c */
[----:B------:R-:W-:Y:S01]  /*17660*/  F2FP.BF16.F32.PACK_AB R8, RZ, R3 ;  /* 0x00000003ff08723e */ /* 0x000fe200000010ff */
[-C--:B------:R-:W-:Y:S01]  /*17670*/  FMUL R3, R160, R2.reuse ;  /* 0x00000002a0037220 */ /* 0x080fe20000400000 */
[----:B------:R-:W-:Y:S01]  /*17680*/  ISETP.GT.AND P0, PT, R0, 0xe1, P2 ;  /* 0x000000e10000780c */ /* 0x000fe20001704270 */
[----:B------:R0:W-:Y:S01]  /*17690*/  @P4 STG.E.U16 desc[UR36][R4.64+0x1c0], R11 ;  /* 0x0001c00b04004986 */ /* 0x0001e2000c101524 */
[----:B-1----:R-:W-:Y:S02]  /*176a0*/  PRMT R10, R9, 0x7610, R10 ;  /* 0x00007610090a7816 */ /* 0x002fe4000000000a */
[----:B------:R-:W-:Y:S01]  /*176b0*/  PRMT R13, R8, 0x7610, R13 ;  /* 0x00007610080d7816 */ /* 0x000fe2000000000d */
[----:B------:R-:W-:Y:S01]  /*176c0*/  @P5 STG.E.U16 desc[UR36][R4.64+0x1c2], R12 ;  /* 0x0001c20c04005986 */ /* 0x000fe2000c101524 */
[----:B------:R-:W-:Y:S01]  /*176d0*/  FMUL R8, R159, R2 ;  /* 0x000000029f087220 */ /* 0x000fe20000400000 */
[----:B------:R-:W-:-:S02]  /*176e0*/  ISETP.GT.AND P4, PT, R0, 0xe8, P3 ;  /* 0x000000e80000780c */ /* 0x000fc40001f84270 */
[----:B------:R-:W-:Y:S01]  /*176f0*/  F2FP.BF16.F32.PACK_AB R9, RZ, R3 ;  /* 0x00000003ff09723e */ /* 0x000fe200000010ff */
[----:B------:R-:W-:Y:S01]  /*17700*/  FMUL R3, R158, R2 ;  /* 0x000000029e037220 */ /* 0x000fe20000400000 */
[C---:B------:R-:W-:Y:S02]  /*17710*/  ISETP.GT.AND P5, PT, R0.reuse, 0xe9, P3 ;  /* 0x000000e90000780c */ /* 0x040fe40001fa4270 */
[----:B------:R-:W-:Y:S02]  /*17720*/  ISETP.GT.AND P6, PT, R0, 0xe8, P2 ;  /* 0x000000e80000780c */ /* 0x000fe400017c4270 */
[----:B------:R-:W-:Y:S01]  /*17730*/  F2FP.BF16.F32.PACK_AB R8, RZ, R8 ;  /* 0x00000008ff08723e */ /* 0x000fe200000010ff */
[----:B------:R1:W-:Y:S01]  /*17740*/  @P1 STG.E.U16 desc[UR36][R6.64+0x1c0], R10 ;  /* 0x0001c00a06001986 */ /* 0x0003e2000c101524 */
[----:B------:R-:W-:Y:S02]  /*17750*/  F2FP.BF16.F32.PACK_AB R3, RZ, R3 ;  /* 0x00000003ff03723e */ /* 0x000fe400000010ff */
[----:B0-----:R-:W-:-:S02]  /*17760*/  PRMT R11, R8, 0x7610, R11 ;  /* 0x00007610080b7816 */ /* 0x001fc4000000000b */
[----:B------:R-:W-:Y:S01]  /*17770*/  PRMT R18, R3, 0x7610, R18 ;  /* 0x0000761003127816 */ /* 0x000fe20000000012 */
[----:B------:R0:W-:Y:S01]  /*17780*/  @P0 STG.E.U16 desc[UR36][R6.64+0x1c2], R13 ;  /* 0x0001c20d06000986 */ /* 0x0001e2000c101524 */
[----:B-1----:R-:W-:Y:S01]  /*17790*/  PRMT R10, R9, 0x7610, R10 ;  /* 0x00007610090a7816 */ /* 0x002fe2000000000a */
[----:B------:R-:W-:-:S04]  /*177a0*/  FMUL R3, R157, R2 ;  /* 0x000000029d037220 */ /* 0x000fc80000400000 */
[----:B------:R-:W-:Y:S01]  /*177b0*/  @P4 STG.E.U16 desc[UR36][R4.64+0x1d0], R10 ;  /* 0x0001d00a04004986 */ /* 0x000fe2000c101524 */
[----:B------:R-:W-:-:S03]  /*177c0*/  ISETP.GT.AND P4, PT, R0, 0xe9, P2 ;  /* 0x000000e90000780c */ /* 0x000fc60001784270 */
[----:B------:R1:W-:Y:S01]  /*177d0*/  @P5 STG.E.U16 desc[UR36][R4.64+0x1d2], R11 ;  /* 0x0001d20b04005986 */ /* 0x0003e2000c101524 */
[----:B------:R-:W-:-:S03]  /*177e0*/  ISETP.GT.AND P5, PT, R0, 0xf0, P3 ;  /* 0x000000f00000780c */ /* 0x000fc60001fa4270 */
[----:B------:R-:W-:Y:S01]  /*177f0*/  @P6 STG.E.U16 desc[UR36][R6.64+0x1d0], R18 ;  /* 0x0001d01206006986 */ /* 0x000fe2000c101524 */
[----:B------:R-:W-:Y:S01]  /*17800*/  ISETP.GT.AND P6, PT, R0, 0xf1, P3 ;  /* 0x000000f10000780c */ /* 0x000fe20001fc4270 */
[-C--:B------:R-:W-:Y:S01]  /*17810*/  FMUL R8, R156, R2.reuse ;  /* 0x000000029c087220 */ /* 0x080fe20000400000 */
[----:B------:R-:W-:Y:S01]  /*17820*/  FMUL R9, R155, R2 ;  /* 0x000000029b097220 */ /* 0x000fe20000400000 */
[----:B0-----:R-:W-:-:S03]  /*17830*/  F2FP.BF16.F32.PACK_AB R13, RZ, R3 ;  /* 0x00000003ff0d723e */ /* 0x001fc600000010ff */
[----:B------:R-:W-:Y:S02]  /*17840*/  F2FP.BF16.F32.PACK_AB R14, RZ, R8 ;  /* 0x00000008ff0e723e */ /* 0x000fe400000010ff */
[----:B------:R-:W-:Y:S01]  /*17850*/  F2FP.BF16.F32.PACK_AB R15, RZ, R9 ;  /* 0x00000009ff0f723e */ /* 0x000fe200000010ff */
[----:B------:R-:W-:Y:S01]  /*17860*/  @P4 STG.E.U16 desc[UR36][R6.64+0x1d2], R13 ;  /* 0x0001d20d06004986 */ /* 0x000fe2000c101524 */
[----:B------:R-:W-:-:S03]  /*17870*/  ISETP.GT.AND P4, PT, R0, 0xf1, P2 ;  /* 0x000000f10000780c */ /* 0x000fc60001784270 */
[----:B------:R-:W-:Y:S04]  /*17880*/  @P5 STG.E.U16 desc[UR36][R4.64+0x1e0], R14 ;  /* 0x0001e00e04005986 */ /* 0x000fe8000c101524 */
[----:B------:R-:W-:Y:S01]  /*17890*/  @P6 STG.E.U16 desc[UR36][R4.64+0x1e2], R15 ;  /* 0x0001e20f04006986 */ /* 0x000fe2000c101524 */
[----:B------:R-:W-:Y:S01]  /*178a0*/  ISETP.GT.AND P6, PT, R0, 0xf0, P2 ;  /* 0x000000f00000780c */ /* 0x000fe200017c4270 */
[-C--:B-1----:R-:W-:Y:S01]  /*178b0*/  FMUL R11, R154, R2.reuse ;  /* 0x000000029a0b7220 */ /* 0x082fe20000400000 */
[----:B------:R-:W-:-:S04]  /*178c0*/  FMUL R12, R23, R2 ;  /* 0x00000002170c7220 */ /* 0x000fc80000400000 */
[----:B------:R-:W-:Y:S02]  /*178d0*/  F2FP.BF16.F32.PACK_AB R11, RZ, R11 ;  /* 0x0000000bff0b723e */ /* 0x000fe400000010ff */
[----:B------:R-:W-:Y:S02]  /*178e0*/  F2FP.BF16.F32.PACK_AB R12, RZ, R12 ;  /* 0x0000000cff0c723e */ /* 0x000fe400000010ff */
[C---:B------:R-:W-:Y:S02]  /*178f0*/  ISETP.GT.AND P5, PT, R0.reuse, 0xf8, P3 ;  /* 0x000000f80000780c */ /* 0x040fe40001fa4270 */
[----:B------:R-:W-:Y:S01]  /*17900*/  ISETP.GT.AND P3, PT, R0, 0xf9, P3 ;  /* 0x000000f90000780c */ /* 0x000fe20001f64270 */
[----:B------:R-:W-:Y:S01]  /*17910*/  @P6 STG.E.U16 desc[UR36][R6.64+0x1e0], R11 ;  /* 0x0001e00b06006986 */ /* 0x000fe2000c101524 */
[----:B------:R-:W-:-:S03]  /*17920*/  FMUL R10, R22, R2 ;  /* 0x00000002160a7220 */ /* 0x000fc60000400000 */
[----:B------:R0:W-:Y:S01]  /*17930*/  @P4 STG.E.U16 desc[UR36][R6.64+0x1e2], R12 ;  /* 0x0001e20c06004986 */ /* 0x0001e2000c101524 */
[----:B------:R-:W-:Y:S01]  /*17940*/  ISETP.GT.AND P4, PT, R0, 0xf8, P2 ;  /* 0x000000f80000780c */ /* 0x000fe20001784270 */
[-C--:B------:R-:W-:Y:S01]  /*17950*/  FMUL R9, R21, R2.reuse ;  /* 0x0000000215097220 */ /* 0x080fe20000400000 */
[-C--:B------:R-:W-:Y:S01]  /*17960*/  FMUL R8, R19, R2.reuse ;  /* 0x0000000213087220 */ /* 0x080fe20000400000 */
[----:B------:R-:W-:Y:S01]  /*17970*/  FMUL R3, R20, R2 ;  /* 0x0000000214037220 */ /* 0x000fe20000400000 */
[----:B------:R-:W-:Y:S02]  /*17980*/  F2FP.BF16.F32.PACK_AB R10, RZ, R10 ;  /* 0x0000000aff0a723e */ /* 0x000fe400000010ff */
[----:B------:R-:W-:Y:S02]  /*17990*/  ISETP.GT.AND P2, PT, R0, 0xf9, P2 ;  /* 0x000000f90000780c */ /* 0x000fe40001744270 */
[----:B------:R-:W-:Y:S02]  /*179a0*/  F2FP.BF16.F32.PACK_AB R9, RZ, R9 ;  /* 0x00000009ff09723e */ /* 0x000fe400000010ff */
[----:B------:R-:W-:-:S02]  /*179b0*/  F2FP.BF16.F32.PACK_AB R8, RZ, R8 ;  /* 0x00000008ff08723e */ /* 0x000fc400000010ff */
[----:B------:R-:W-:Y:S01]  /*179c0*/  F2FP.BF16.F32.PACK_AB R3, RZ, R3 ;  /* 0x00000003ff03723e */ /* 0x000fe200000010ff */
[----:B------:R-:W-:Y:S01]  /*179d0*/  @P5 STG.E.U16 desc[UR36][R4.64+0x1f0], R10 ;  /* 0x0001f00a04005986 */ /* 0x000fe2000c101524 */
[----:B0-----:R-:W-:Y:S01]  /*179e0*/  PRMT R12, R8, 0x7610, R12 ;  /* 0x00007610080c7816 */ /* 0x001fe2000000000c */
[----:B------:R-:W-:Y:S01]  /*179f0*/  @P4 IMAD.MOV.U32 R8, RZ, RZ, R6 ;  /* 0x000000ffff084224 */ /* 0x000fe200078e0006 */
[----:B------:R-:W-:Y:S01]  /*17a00*/  PRMT R11, R3, 0x7610, R11 ;  /* 0x00007610030b7816 */ /* 0x000fe2000000000b */
[----:B------:R0:W-:Y:S01]  /*17a10*/  @P3 STG.E.U16 desc[UR36][R4.64+0x1f2], R9 ;  /* 0x0001f20904003986 */ /* 0x0001e2000c101524 */
[----:B------:R-:W-:Y:S01]  /*17a20*/  USHF.L.U32 UR12, UR8, 0x8, URZ ;  /* 0x00000008080c7899 */ /* 0x000fe2000800063f */
[----:B------:R-:W-:Y:S01]  /*17a30*/  ISETP.GT.AND P1, PT, R153, 0x80, PT ;  /* 0x000000809900780c */ /* 0x000fe20003f24270 */
[----:B------:R-:W-:Y:S01]  /*17a40*/  USHF.L.U64.HI UR11, UR8, 0x8, UR9 ;  /* 0x00000008080b7899 */ /* 0x000fe20008010209 */
[----:B0-----:R-:W-:-:S03]  /*17a50*/  @P4 IMAD.MOV.U32 R9, RZ, RZ, R7 ;  /* 0x000000ffff094224 */ /* 0x001fc600078e0007 */
[----:B------:R-:W-:Y:S02]  /*17a60*/  MOV R3, UR12 ;  /* 0x0000000c00037c02 */ /* 0x000fe40008000f00 */
[----:B------:R0:W-:Y:S01]  /*17a70*/  @P4 STG.E.U16 desc[UR36][R8.64+0x1f0], R11 ;  /* 0x0001f00b08004986 */ /* 0x0001e2000c101524 */
[C---:B------:R-:W-:Y:S02]  /*17a80*/  ISETP.GT.AND P3, PT, R0.reuse, RZ, P1 ;  /* 0x000000ff0000720c */ /* 0x040fe40000f64270 */
[----:B------:R-:W-:Y:S01]  /*17a90*/  ISETP.GT.AND P4, PT, R0, 0x1, P1 ;  /* 0x000000010000780c */ /* 0x000fe20000f84270 */
[-C--:B------:R-:W-:Y:S01]  /*17aa0*/  FMUL R24, R24, R2.reuse ;  /* 0x0000000218187220 */ /* 0x080fe20000400000 */
[----:B------:R-:W-:Y:S01]  /*17ab0*/  FMUL R25, R25, R2 ;  /* 0x0000000219197220 */ /* 0x000fe20000400000 */
[----:B0-----:R-:W-:Y:S02]  /*17ac0*/  @P2 IMAD.MOV.U32 R8, RZ, RZ, R6 ;  /* 0x000000ffff082224 */ /* 0x001fe400078e0006 */
[----:B------:R-:W-:-:S02]  /*17ad0*/  @P2 IMAD.MOV.U32 R9, RZ, RZ, R7 ;  /* 0x000000ffff092224 */ /* 0x000fc400078e0007 */
[----:B------:R-:W-:-:S03]  /*17ae0*/  IMAD.U32 R7, RZ, RZ, UR11 ;  /* 0x0000000bff077e24 */ /* 0x000fc6000f8e00ff */
[----:B------:R0:W-:Y:S01]  /*17af0*/  @P2 STG.E.U16 desc[UR36][R8.64+0x1f2], R12 ;  /* 0x0001f20c08002986 */ /* 0x0001e2000c101524 */
[C---:B------:R-:W-:Y:S02]  /*17b00*/  IADD3 R6, P2, P6, R4.reuse, UR5, R3 ;  /* 0x0000000504067c10 */ /* 0x040fe4000fe5e003 */
[----:B------:R-:W-:Y:S02]  /*17b10*/  IADD3 R4, P5, R4, UR12, RZ ;  /* 0x0000000c04047c10 */ /* 0x000fe4000ffbe0ff */
[----:B------:R-:W-:Y:S02]  /*17b20*/  IADD3.X R7, R5, UR4, R7, P2, P6 ;  /* 0x0000000405077c10 */ /* 0x000fe400097ec407 */
[----:B------:R-:W-:Y:S02]  /*17b30*/  ISETP.GT.AND P0, PT, R153, 0x88, PT ;  /* 0x000000889900780c */ /* 0x000fe40003f04270 */
[----:B------:R-:W-:Y:S02]  /*17b40*/  F2FP.BF16.F32.PACK_AB R24, RZ, R24 ;  /* 0x00000018ff18723e */ /* 0x000fe400000010ff */
[----:B------:R-:W-:-:S02]  /*17b50*/  IADD3.X R5, R5, UR11, RZ, P5, !PT ;  /* 0x0000000b05057c10 */ /* 0x000fc4000affe4ff */
[----:B------:R-:W-:Y:S02]  /*17b60*/  F2FP.BF16.F32.PACK_AB R25, RZ, R25 ;  /* 0x00000019ff19723e */ /* 0x000fe400000010ff */
[C---:B------:R-:W-:Y:S01]  /*17b70*/  ISETP.GT.AND P2, PT, R0.reuse, RZ, P0 ;  /* 0x000000ff0000720c */ /* 0x040fe20000744270 */
[----:B------:R-:W-:Y:S01]  /*17b80*/  @P3 STG.E.U16 desc[UR36][R4.64], R24 ;  /* 0x0000001804003986 */ /* 0x000fe2000c101524 */
[----:B------:R-:W-:Y:S01]  /*17b90*/  ISETP.GT.AND P3, PT, R0, 0x1, P0 ;  /* 0x000000010000780c */ /* 0x000fe20000764270 */
[-C--:B------:R-:W-:Y:S02]  /*17ba0*/  FMUL R26, R26, R2.reuse ;  /* 0x000000021a1a7220 */ /* 0x080fe40000400000 */
[----:B------:R-:W-:Y:S01]  /*17bb0*/  @P4 STG.E.U16 desc[UR36][R4.64+0x2], R25 ;  /* 0x0000021904004986 */ /* 0x000fe2000c101524 */
[----:B------:R-:W-:Y:S01]  /*17bc0*/  ISETP.GT.AND P4, PT, R0, 0x8, P1 ;  /* 0x000000080000780c */ /* 0x000fe20000f84270 */
[-C--:B------:R-:W-:Y:S01]  /*17bd0*/  FMUL R27, R27, R2.reuse ;  /* 0x000000021b1b7220 */ /* 0x080fe20000400000 */
[----:B0-----:R-:W-:Y:S01]  /*17be0*/  IADD3 R8, P5, R4, UR5, RZ ;  /* 0x0000000504087c10 */ /* 0x001fe2000ffbe0ff */
[----:B------:R-:W-:Y:S01]  /*17bf0*/  FMUL R28, R28, R2 ;  /* 0x000000021c1c7220 */ /* 0x000fe20000400000 */
[----:B------:R-:W-:-:S02]  /*17c00*/  F2FP.BF16.F32.PACK_AB R26, RZ, R26 ;  /* 0x0000001aff1a723e */ /* 0x000fc400000010ff */
[----:B------:R-:W-:Y:S02]  /*17c10*/  IADD3.X R9, R5, UR4, RZ, P5, !PT ;  /* 0x0000000405097c10 */ /* 0x000fe4000affe4ff */
[----:B------:R-:W-:Y:S02]  /*17c20*/  F2FP.BF16.F32.PACK_AB R27, RZ, R27 ;  /* 0x0000001bff1b723e */ /* 0x000fe400000010ff */
[----:B------:R-:W-:Y:S01]  /*17c30*/  F2FP.BF16.F32.PACK_AB R28, RZ, R28 ;  /* 0x0000001cff1c723e */ /* 0x000fe200000010ff */
[----:B------:R-:W-:Y:S01]  /*17c40*/  @P2 STG.E.U16 desc[UR36][R8.64], R26 ;  /* 0x0000001a08002986 */ /* 0x000fe2000c101524 */
[C---:B------:R-:W-:Y:S02]  /*17c50*/  ISETP.GT.AND P5, PT, R0.reuse, 0x9, P1 ;  /* 0x000000090000780c */ /* 0x040fe40000fa4270 */
[C---:B------:R-:W-:Y:S01]  /*17c60*/  ISETP.GT.AND P2, PT, R0.reuse, 0x8, P0 ;  /* 0x000000080000780c */ /* 0x040fe20000744270 */
[----:B------:R-:W-:Y:S01]  /*17c70*/  @P3 STG.E.U16 desc[UR36][R8.64+0x2], R27 ;  /* 0x0000021b08003986 */ /* 0x000fe2000c101524 */
[-C--:B------:R-:W-:Y:S01]  /*17c80*/  FMUL R29, R29, R2.reuse ;  /* 0x000000021d1d7220 */ /* 0x080fe20000400000 */
[----:B------:R-:W-:Y:S01]  /*17c90*/  ISETP.GT.AND P3, PT, R0, 0x9, P0 ;  /* 0x000000090000780c */ /* 0x000fe20000764270 */
[-C--:B------:R-:W-:Y:S01]  /*17ca0*/  FMUL R30, R30, R2.reuse ;  /* 0x000000021e1e7220 */ /* 0x080fe20000400000 */
[----:B------:R-:W-:Y:S01]  /*17cb0*/  @P4 STG.E.U16 desc[UR36][R4.64+0x10], R28 ;  /* 0x0000101c04004986 */ /* 0x000fe2000c101524 */
[----:B------:R-:W-:Y:S01]  /*17cc0*/  ISETP.GT.AND P4, PT, R0, 0x10, P1 ;  /* 0x000000100000780c */ /* 0x000fe20000f84270 */
[-C--:B------:R-:W-:Y:S01]  /*17cd0*/  FMUL R31, R31, R2.reuse ;  /* 0x000000021f1f7220 */ /* 0x080fe20000400000 */
[----:B------:R-:W-:Y:S01]  /*17ce0*/  IADD3 R10, P6, R4, UR5, RZ ;  /* 0x00000005040a7c10 */ /* 0x000fe2000ffde0ff */
[----:B------:R-:W-:Y:S01]  /*17cf0*/  FMUL R32, R32, R2 ;  /* 0x0000000220207220 */ /* 0x000fe20000400000 */
[----:B------:R-:W-:-:S02]  /*17d00*/  F2FP.BF16.F32.PACK_AB R29, RZ, R29 ;  /* 0x0000001dff1d723e */ /* 0x000fc400000010ff */
[----:B------:R-:W-:Y:S02]  /*17d10*/  F2FP.BF16.F32.PACK_AB R30, RZ, R30 ;  /* 0x0000001eff1e723e */ /* 0x000fe400000010ff */
[----:B------:R-:W-:Y:S02]  /*17d20*/  IADD3.X R11, R5, UR4, RZ, P6, !PT ;  /* 0x00000004050b7c10 */ /* 0x000fe4000b7fe4ff */
[----:B------:R-:W-:Y:S01]  /*17d30*/  F2FP.BF16.F32.PACK_AB R31, RZ, R31 ;  /* 0x0000001fff1f723e */ /* 0x000fe200000010ff */
[----:B------:R-:W-:Y:S01]  /*17d40*/  @P5 STG.E.U16 desc[UR36][R4.64+0x12], R29 ;  /* 0x0000121d04005986 */ /* 0x000fe2000c101524 */
[----:B------:R-:W-:Y:S02]  /*17d50*/  F2FP.BF16.F32.PACK_AB R32, RZ, R32 ;  /* 0x00000020ff20723e */ /* 0x000fe400000010ff */
[C---:B------:R-:W-:Y:S01]  /*17d60*/  ISETP.GT.AND P5, PT, R0.reuse, 0x11, P1 ;  /* 0x000000110000780c */ /* 0x040fe20000fa4270 */
[----:B------:R-:W-:Y:S01]  /*17d70*/  @P2 STG.E.U16 desc[UR36][R10.64+0x10], R30 ;  /* 0x0000101e0a002986 */ /* 0x000fe2000c101524 */
[----:B------:R-:W-:Y:S01]  /*17d80*/  ISETP.GT.AND P2, PT, R0, 0x10, P0 ;  /* 0x000000100000780c */ /* 0x000fe20000744270 */
[----:B------:R-:W-:-:S02]  /*17d90*/  FMUL R33, R33, R2 ;  /* 0x0000000221217220 */ /* 0x000fc40000400000 */
[----:B------:R-:W-:Y:S01]  /*17da0*/  @P3 STG.E.U16 desc[UR36][R6.64+0x12], R31 ;  /* 0x0000121f06003986 */ /* 0x000fe2000c101524 */
[----:B------:R-:W-:Y:S01]  /*17db0*/  ISETP.GT.AND P3, PT, R0, 0x11, P0 ;  /* 0x000000110000780c */ /* 0x000fe20000764270 */
[-C--:B------:R-:W-:Y:S02]  /*17dc0*/  FMUL R34, R34, R2.reuse ;  /* 0x0000000222227220 */ /* 0x080fe40000400000 */
[----:B------:R-:W-:Y:S01]  /*17dd0*/  @P4 STG.E.U16 desc[UR36][R4.64+0x20], R32 ;  /* 0x0000202004004986 */ /* 0x000fe2000c101524 */
[----:B------:R-:W-:Y:S01]  /*17de0*/  ISETP.GT.AND P4, PT, R0, 0x18, P1 ;  /* 0x000000180000780c */ /* 0x000fe20000f84270 */
[-C--:B------:R-:W-:Y:S01]  /*17df0*/  FMUL R35, R35, R2.reuse ;  /* 0x0000000223237220 */ /* 0x080fe20000400000 */
[----:B------:R-:W-:Y:S01]  /*17e00*/  FMUL R36, R36, R2 ;  /* 0x0000000224247220 */ /* 0x000fe20000400000 */
[----:B------:R-:W-:Y:S02]  /*17e10*/  F2FP.BF16.F32.PACK_AB R33, RZ, R33 ;  /* 0x00000021ff21723e */ /* 0x000fe400000010ff */
[----:B------:R-:W-:-:S02]  /*17e20*/  F2FP.BF16.F32.PACK_AB R34, RZ, R34 ;  /* 0x00000022ff22723e */ /* 0x000fc400000010ff */
[----:B------:R-:W-:Y:S01]  /*17e30*/  F2FP.BF16.F32.PACK_AB R35, RZ, R35 ;  /* 0x00000023ff23723e */ /* 0x000fe200000010ff */
[----:B------:R-:W-:Y:S01]  /*17e40*/  @P5 STG.E.U16 desc[UR36][R4.64+0x22], R33 ;  /* 0x0000222104005986 */ /* 0x000fe2000c101524 */
[----:B------:R-:W-:Y:S02]  /*17e50*/  F2FP.BF16.F32.PACK_AB R36, RZ, R36 ;  /* 0x00000024ff24723e */ /* 0x000fe400000010ff */
[C---:B------:R-:W-:Y:S01]  /*17e60*/  ISETP.GT.AND P5, PT, R0.reuse, 0x19, P1 ;  /* 0x000000190000780c */ /* 0x040fe20000fa4270 */
[----:B------:R-:W-:Y:S01]  /*17e70*/  @P2 STG.E.U16 desc[UR36][R6.64+0x20], R34 ;  /* 0x0000202206002986 */ /* 0x000fe2000c101524 */
[C---:B------:R-:W-:Y:S01]  /*17e80*/  ISETP.GT.AND P2, PT, R0.reuse, 0x18, P0 ;  /* 0x000000180000780c */ /* 0x040fe20000744270 */
[-C--:B------:R-:W-:Y:S02]  /*17e90*/  FMUL R37, R37, R2.reuse ;  /* 0x0000000225257220 */ /* 0x080fe40000400000 */
[----:B------:R-:W-:Y:S01]  /*17ea0*/  @P3 STG.E.U16 desc[UR36][R6.64+0x22], R35 ;  /* 0x0000222306003986 */ /* 0x000fe2000c101524 */
[----:B------:R-:W-:Y:S01]  /*17eb0*/  ISETP.GT.AND P3, PT, R0, 0x19, P0 ;  /* 0x000000190000780c */ /* 0x000fe20000764270 */
[----:B------:R-:W-:-:S02]  /*17ec0*/  FMUL R38, R38, R2 ;  /* 0x0000000226267220 */ /* 0x000fc40000400000 */
[----:B------:R-:W-:Y:S01]  /*17ed0*/  @P4 STG.E.U16 desc[UR36][R4.64+0x30], R36 ;  /* 0x0000302404004986 */ /* 0x000fe2000c101524 */
[----:B------:R-:W-:Y:S01]  /*17ee0*/  ISETP.GT.AND P4, PT, R0, 0x20, P1 ;  /* 0x000000200000780c */ /* 0x000fe20000f84270 */
[-C--:B------:R-:W-:Y:S01]  /*17ef0*/  FMUL R39, R39, R2.reuse ;  /* 0x0000000227277220 */ /* 0x080fe20000400000 */
[----:B------:R-:W-:Y:S01]  /*17f00*/  FMUL R40, R40, R2 ;  /* 0x0000000228287220 */ /* 0x000fe20000400000 */
[----:B------:R-:W-:Y:S02]  /*17f10*/  F2FP.BF16.F32.PACK_AB R37, RZ, R37 ;  /* 0x00000025ff25723e */ /* 0x000fe400000010ff */
[----:B------:R-:W-:Y:S02]  /*17f20*/  F2FP.BF16.F32.PACK_AB R38, RZ, R38 ;  /* 0x00000026ff26723e */ /* 0x000fe400000010ff */
[----:B------:R-:W-:Y:S01]  /*17f30*/  F2FP.BF16.F32.PACK_AB R39, RZ, R39 ;  /* 0x00000027ff27723e */ /* 0x000fe200000010ff */
[----:B------:R-:W-:Y:S01]  /*17f40*/  @P5 STG.E.U16 desc[UR36][R4.64+0x32], R37 ;  /* 0x0000322504005986 */ /* 0x000fe2000c101524 */
[----:B------:R-:W-:-:S02]  /*17f50*/  F2FP.BF16.F32.PACK_AB R40, RZ, R40 ;  /* 0x00000028ff28723e */ /* 0x000fc400000010ff */
[C---:B------:R-:W-:Y:S01]  /*17f60*/  ISETP.GT.AND P5, PT, R0.reuse, 0x21, P1 ;  /* 0x000000210000780c */ /* 0x040fe20000fa4270 */
[----:B------:R-:W-:Y:S01]  /*17f70*/  @P2 STG.E.U16 desc[UR36][R6.64+0x30], R38 ;  /* 0x0000302606002986 */ /* 0x000fe2000c101524 */
[C---:B------:R-:W-:Y:S01]  /*17f80*/  ISETP.GT.AND P2, PT, R0.reuse, 0x20, P0 ;  /* 0x000000200000780c */ /* 0x040fe20000744270 */
[-C--:B------:R-:W-:Y:S02]  /*17f90*/  FMUL R41, R41, R2.reuse ;  /* 0x0000000229297220 */ /* 0x080fe40000400000 */
[----:B------:R-:W-:Y:S01]  /*17fa0*/  @P3 STG.E.U16 desc[UR36][R6.64+0x32], R39 ;  /* 0x0000322706003986 */ /* 0x000fe2000c101524 */
[----:B------:R-:W-:Y:S01]  /*17fb0*/  ISETP.GT.AND P3, PT, R0, 0x21, P0 ;  /* 0x000000210000780c */ /* 0x000fe20000764270 */
[-C--:B------:R-:W-:Y:S02]  /*17fc0*/  FMUL R42, R42, R2.reuse ;  /* 0x000000022a2a7220 */ /* 0x080fe40000400000 */
[----:B------:R-:W-:Y:S01]  /*17fd0*/  @P4 STG.E.U16 desc[UR36][R4.64+0x40], R40 ;  /* 0x0000402804004986 */ /* 0x000fe2000c101524 */
[----:B------:R-:W-:Y:S01]  /*17fe0*/  ISETP.GT.AND P4, PT, R0, 0x28, P1 ;  /* 0x000000280000780c */ /* 0x000fe20000f84270 */
[-C--:B------:R-:W-:Y:S01]  /*17ff0*/  FMUL R43, R43, R2.reuse ;  /* 0x000000022b2b7220 */ /* 0x080fe20000400000 */
[----:B------:R-:W-:Y:S01]  /*18000*/  FMUL R44, R44, R2 ;  /* 0x000000022c2c7220 */ /* 0x000fe20000400000 */
[----:B------:R-:W-:-:S02]  /*18010*/  F2FP.BF16.F32.PACK_AB R41, RZ, R41 ;  /* 0x00000029ff29723e */ /* 0x000fc400000010ff */
[----:B------:R-:W-:Y:S02]  /*18020*/  F2FP.BF16.F32.PACK_AB R42, RZ, R42 ;  /* 0x0000002aff2a723e */ /* 0x000fe400000010ff */
        /* <DEDUP_REMOVED lines=357> */
[----:B------:R-:W-:Y:S01]  /*19680*/  ISETP.GT.AND P2, PT, R0, 0xd8, P0 ;  /* 0x000000d80000780c */ /* 0x000fe20000744270 */
[-C--:B------:R-:W-:Y:S02]  /*19690*/  FMUL R133, R133, R2.reuse ;  /* 0x0000000285857220 */ /* 0x080fe40000400000 */
[----:B------:R-:W-:Y:S01]  /*196a0*/  @P3 STG.E.U16 desc[UR36][R6.64+0x1a2], R131 ;  /* 0x0001a28306003986 */ /* 0x000fe2000c101524 */
[----:B------:R-:W-:-:S03]  /*196b0*/  FMUL R134, R134, R2 ;  /* 0x0000000286867220 */ /* 0x000fc60000400000 */
[----:B------:R-:W-:Y:S01]  /*196c0*/  @P4 STG.E.U16 desc[UR36][R4.64+0x1b0], R132 ;  /* 0x0001b08404004986 */ /* 0x000fe2000c101524 */
[C---:B------:R-:W-:Y:S01]  /*196d0*/  ISETP.GT.AND P4, PT, R0.reuse, 0xd9, P0 ;  /* 0x000000d90000780c */ /* 0x040fe20000784270 */
[----:B------:R-:W-:Y:S01]  /*196e0*/  FMUL R135, R135, R2 ;  /* 0x0000000287877220 */ /* 0x000fe20000400000 */
[----:B------:R-:W-:Y:S02]  /*196f0*/  F2FP.BF16.F32.PACK_AB R133, RZ, R133 ;  /* 0x00000085ff85723e */ /* 0x000fe400000010ff */
[----:B------:R-:W-:Y:S02]  /*19700*/  F2FP.BF16.F32.PACK_AB R134, RZ, R134 ;  /* 0x00000086ff86723e */ /* 0x000fe400000010ff */
[----:B------:R-:W-:Y:S01]  /*19710*/  F2FP.BF16.F32.PACK_AB R135, RZ, R135 ;  /* 0x00000087ff87723e */ /* 0x000fe200000010ff */
[----:B------:R-:W-:Y:S01]  /*19720*/  @P5 STG.E.U16 desc[UR36][R4.64+0x1b2], R133 ;  /* 0x0001b28504005986 */ /* 0x000fe2000c101524 */
[----:B------:R-:W-:-:S03]  /*19730*/  ISETP.GT.AND P5, PT, R0, 0xe0, P1 ;  /* 0x000000e00000780c */ /* 0x000fc60000fa4270 */
[----:B------:R-:W-:Y:S01]  /*19740*/  @P2 STG.E.U16 desc[UR36][R6.64+0x1b0], R134 ;  /* 0x0001b08606002986 */ /* 0x000fe2000c101524 */
[----:B------:R-:W-:Y:S01]  /*19750*/  ISETP.GT.AND P2, PT, R0, 0xe1, P1 ;  /* 0x000000e10000780c */ /* 0x000fe20000f44270 */
[-C--:B------:R-:W-:Y:S01]  /*19760*/  FMUL R136, R136, R2.reuse ;  /* 0x0000000288887220 */ /* 0x080fe20000400000 */
[C---:B------:R-:W-:Y:S01]  /*19770*/  ISETP.GT.AND P3, PT, R0.reuse, 0xe0, P0 ;  /* 0x000000e00000780c */ /* 0x040fe20000764270 */
[----:B------:R-:W-:Y:S01]  /*19780*/  @P4 STG.E.U16 desc[UR36][R6.64+0x1b2], R135 ;  /* 0x0001b28706004986 */ /* 0x000fe2000c101524 */
[-C--:B------:R-:W-:Y:S01]  /*19790*/  FMUL R137, R137, R2.reuse ;  /* 0x0000000289897220 */ /* 0x080fe20000400000 */
[----:B------:R-:W-:Y:S01]  /*197a0*/  ISETP.GT.AND P4, PT, R0, 0xe1, P0 ;  /* 0x000000e10000780c */ /* 0x000fe20000784270 */
[-C--:B------:R-:W-:Y:S01]  /*197b0*/  FMUL R138, R138, R2.reuse ;  /* 0x000000028a8a7220 */ /* 0x080fe20000400000 */
[----:B------:R-:W-:Y:S01]  /*197c0*/  FMUL R139, R139, R2 ;  /* 0x000000028b8b7220 */ /* 0x000fe20000400000 */
[----:B------:R-:W-:Y:S02]  /*197d0*/  F2FP.BF16.F32.PACK_AB R136, RZ, R136 ;  /* 0x00000088ff88723e */ /* 0x000fe400000010ff */
[----:B------:R-:W-:-:S02]  /*197e0*/  F2FP.BF16.F32.PACK_AB R137, RZ, R137 ;  /* 0x00000089ff89723e */ /* 0x000fc400000010ff */
[----:B------:R-:W-:Y:S02]  /*197f0*/  F2FP.BF16.F32.PACK_AB R138, RZ, R138 ;  /* 0x0000008aff8a723e */ /* 0x000fe400000010ff */
[----:B------:R-:W-:Y:S01]  /*19800*/  F2FP.BF16.F32.PACK_AB R139, RZ, R139 ;  /* 0x0000008bff8b723e */ /* 0x000fe200000010ff */
[----:B------:R-:W-:Y:S01]  /*19810*/  @P5 STG.E.U16 desc[UR36][R4.64+0x1c0], R136 ;  /* 0x0001c08804005986 */ /* 0x000fe2000c101524 */
[----:B------:R-:W-:-:S03]  /*19820*/  ISETP.GT.AND P5, PT, R0, 0xe9, P1 ;  /* 0x000000e90000780c */ /* 0x000fc60000fa4270 */
[----:B------:R-:W-:Y:S01]  /*19830*/  @P2 STG.E.U16 desc[UR36][R4.64+0x1c2], R137 ;  /* 0x0001c28904002986 */ /* 0x000fe2000c101524 */
[C---:B------:R-:W-:Y:S02]  /*19840*/  ISETP.GT.AND P2, PT, R0.reuse, 0xe8, P1 ;  /* 0x000000e80000780c */ /* 0x040fe40000f44270 */
[C---:B------:R-:W-:Y:S01]  /*19850*/  ISETP.GT.AND P6, PT, R0.reuse, 0xe8, P0 ;  /* 0x000000e80000780c */ /* 0x040fe200007c4270 */
[----:B------:R-:W-:Y:S01]  /*19860*/  @P3 STG.E.U16 desc[UR36][R6.64+0x1c0], R138 ;  /* 0x0001c08a06003986 */ /* 0x000fe2000c101524 */
[----:B------:R-:W-:Y:S01]  /*19870*/  ISETP.GT.AND P3, PT, R0, 0xe9, P0 ;  /* 0x000000e90000780c */ /* 0x000fe20000764270 */
[-C--:B------:R-:W-:Y:S01]  /*19880*/  FMUL R140, R140, R2.reuse ;  /* 0x000000028c8c7220 */ /* 0x080fe20000400000 */
[-C--:B------:R-:W-:Y:S01]  /*19890*/  FMUL R141, R141, R2.reuse ;  /* 0x000000028d8d7220 */ /* 0x080fe20000400000 */
[----:B------:R-:W-:Y:S01]  /*198a0*/  @P4 STG.E.U16 desc[UR36][R6.64+0x1c2], R139 ;  /* 0x0001c28b06004986 */ /* 0x000fe2000c101524 */
[----:B------:R-:W-:Y:S01]  /*198b0*/  ISETP.GT.AND P4, PT, R0, 0xf0, P1 ;  /* 0x000000f00000780c */ /* 0x000fe20000f84270 */
[-C--:B------:R-:W-:Y:S01]  /*198c0*/  FMUL R142, R142, R2.reuse ;  /* 0x000000028e8e7220 */ /* 0x080fe20000400000 */
[-C--:B------:R-:W-:Y:S01]  /*198d0*/  FMUL R143, R143, R2.reuse ;  /* 0x000000028f8f7220 */ /* 0x080fe20000400000 */
[----:B------:R-:W-:Y:S01]  /*198e0*/  FMUL R144, R144, R2 ;  /* 0x0000000290907220 */ /* 0x000fe20000400000 */
[----:B------:R-:W-:-:S02]  /*198f0*/  F2FP.BF16.F32.PACK_AB R140, RZ, R140 ;  /* 0x0000008cff8c723e */ /* 0x000fc400000010ff */
[----:B------:R-:W-:Y:S02]  /*19900*/  F2FP.BF16.F32.PACK_AB R141, RZ, R141 ;  /* 0x0000008dff8d723e */ /* 0x000fe400000010ff */
[----:B------:R-:W-:Y:S02]  /*19910*/  F2FP.BF16.F32.PACK_AB R142, RZ, R142 ;  /* 0x0000008eff8e723e */ /* 0x000fe400000010ff */
[----:B------:R-:W-:Y:S02]  /*19920*/  F2FP.BF16.F32.PACK_AB R143, RZ, R143 ;  /* 0x0000008fff8f723e */ /* 0x000fe400000010ff */
[----:B------:R-:W-:Y:S01]  /*19930*/  F2FP.BF16.F32.PACK_AB R144, RZ, R144 ;  /* 0x00000090ff90723e */ /* 0x000fe200000010ff */
[----:B------:R-:W-:Y:S01]  /*19940*/  @P2 STG.E.U16 desc[UR36][R4.64+0x1d0], R140 ;  /* 0x0001d08c04002986 */ /* 0x000fe2000c101524 */
[----:B------:R-:W-:-:S03]  /*19950*/  ISETP.GT.AND P2, PT, R0, 0xf1, P1 ;  /* 0x000000f10000780c */ /* 0x000fc60000f44270 */
[----:B------:R-:W-:Y:S01]  /*19960*/  @P5 STG.E.U16 desc[UR36][R4.64+0x1d2], R141 ;  /* 0x0001d28d04005986 */ /* 0x000fe2000c101524 */
[----:B------:R-:W-:-:S03]  /*19970*/  ISETP.GT.AND P5, PT, R0, 0xf0, P0 ;  /* 0x000000f00000780c */ /* 0x000fc600007a4270 */
[----:B------:R-:W-:Y:S01]  /*19980*/  @P6 STG.E.U16 desc[UR36][R6.64+0x1d0], R142 ;  /* 0x0001d08e06006986 */ /* 0x000fe2000c101524 */
[----:B------:R-:W-:-:S03]  /*19990*/  FMUL R145, R145, R2 ;  /* 0x0000000291917220 */ /* 0x000fc60000400000 */
[----:B------:R-:W-:Y:S01]  /*199a0*/  @P3 STG.E.U16 desc[UR36][R6.64+0x1d2], R143 ;  /* 0x0001d28f06003986 */ /* 0x000fe2000c101524 */
[----:B------:R-:W-:-:S03]  /*199b0*/  ISETP.GT.AND P3, PT, R0, 0xf8, P1 ;  /* 0x000000f80000780c */ /* 0x000fc60000f64270 */
[----:B------:R-:W-:Y:S01]  /*199c0*/  @P4 STG.E.U16 desc[UR36][R4.64+0x1e0], R144 ;  /* 0x0001e09004004986 */ /* 0x000fe2000c101524 */
[----:B------:R-:W-:Y:S01]  /*199d0*/  ISETP.GT.AND P4, PT, R0, 0xf1, P0 ;  /* 0x000000f10000780c */ /* 0x000fe20000784270 */
[-C--:B------:R-:W-:Y:S01]  /*199e0*/  FMUL R146, R146, R2.reuse ;  /* 0x0000000292927220 */ /* 0x080fe20000400000 */
[C---:B------:R-:W-:Y:S01]  /*199f0*/  ISETP.GT.AND P1, PT, R0.reuse, 0xf9, P1 ;  /* 0x000000f90000780c */ /* 0x040fe20000f24270 */
[-C--:B------:R-:W-:Y:S01]  /*19a00*/  FMUL R147, R147, R2.reuse ;  /* 0x0000000293937220 */ /* 0x080fe20000400000 */
[----:B------:R-:W-:Y:S01]  /*19a10*/  ISETP.GT.AND P6, PT, R0, 0xf8, P0 ;  /* 0x000000f80000780c */ /* 0x000fe200007c4270 */
[-C--:B------:R-:W-:Y:S01]  /*19a20*/  FMUL R148, R148, R2.reuse ;  /* 0x0000000294947220 */ /* 0x080fe20000400000 */
[----:B------:R-:W-:Y:S01]  /*19a30*/  FMUL R149, R149, R2 ;  /* 0x0000000295957220 */ /* 0x000fe20000400000 */
[----:B------:R-:W-:Y:S02]  /*19a40*/  F2FP.BF16.F32.PACK_AB R145, RZ, R145 ;  /* 0x00000091ff91723e */ /* 0x000fe400000010ff */
[----:B------:R-:W-:-:S02]  /*19a50*/  F2FP.BF16.F32.PACK_AB R146, RZ, R146 ;  /* 0x00000092ff92723e */ /* 0x000fc400000010ff */
[----:B------:R-:W-:Y:S02]  /*19a60*/  ISETP.GT.AND P0, PT, R0, 0xf9, P0 ;  /* 0x000000f90000780c */ /* 0x000fe40000704270 */
[----:B------:R-:W-:Y:S01]  /*19a70*/  F2FP.BF16.F32.PACK_AB R147, RZ, R147 ;  /* 0x00000093ff93723e */ /* 0x000fe200000010ff */
[----:B------:R-:W-:Y:S01]  /*19a80*/  FMUL R150, R150, R2 ;  /* 0x0000000296967220 */ /* 0x000fe20000400000 */
[----:B------:R-:W-:Y:S02]  /*19a90*/  F2FP.BF16.F32.PACK_AB R148, RZ, R148 ;  /* 0x00000094ff94723e */ /* 0x000fe400000010ff */
[----:B------:R-:W-:Y:S01]  /*19aa0*/  F2FP.BF16.F32.PACK_AB R149, RZ, R149 ;  /* 0x00000095ff95723e */ /* 0x000fe200000010ff */
[----:B------:R-:W-:Y:S01]  /*19ab0*/  FMUL R151, R151, R2 ;  /* 0x0000000297977220 */ /* 0x000fe20000400000 */
[----:B------:R-:W-:Y:S01]  /*19ac0*/  @P2 STG.E.U16 desc[UR36][R4.64+0x1e2], R145 ;  /* 0x0001e29104002986 */ /* 0x000fe2000c101524 */
[----:B------:R-:W-:-:S03]  /*19ad0*/  F2FP.BF16.F32.PACK_AB R150, RZ, R150 ;  /* 0x00000096ff96723e */ /* 0x000fc600000010ff */
[----:B------:R-:W-:Y:S01]  /*19ae0*/  @P5 STG.E.U16 desc[UR36][R6.64+0x1e0], R146 ;  /* 0x0001e09206005986 */ /* 0x000fe2000c101524 */
[----:B------:R-:W-:-:S03]  /*19af0*/  F2FP.BF16.F32.PACK_AB R151, RZ, R151 ;  /* 0x00000097ff97723e */ /* 0x000fc600000010ff */
[----:B------:R-:W-:Y:S04]  /*19b00*/  @P4 STG.E.U16 desc[UR36][R6.64+0x1e2], R147 ;  /* 0x0001e29306004986 */ /* 0x000fe8000c101524 */
[----:B------:R-:W-:Y:S04]  /*19b10*/  @P3 STG.E.U16 desc[UR36][R4.64+0x1f0], R148 ;  /* 0x0001f09404003986 */ /* 0x000fe8000c101524 */
[----:B------:R0:W-:Y:S02]  /*19b20*/  @P1 STG.E.U16 desc[UR36][R4.64+0x1f2], R149 ;  /* 0x0001f29504001986 */ /* 0x0001e4000c101524 */
[----:B0-----:R-:W-:Y:S01]  /*19b30*/  @P6 MOV R4, R6 ;  /* 0x0000000600046202 */ /* 0x001fe20000000f00 */
[----:B------:R-:W-:-:S05]  /*19b40*/  @P6 IMAD.MOV.U32 R5, RZ, RZ, R7 ;  /* 0x000000ffff056224 */ /* 0x000fca00078e0007 */
[----:B------:R0:W-:Y:S04]  /*19b50*/  @P6 STG.E.U16 desc[UR36][R4.64+0x1f0], R150 ;  /* 0x0001f09604006986 */ /* 0x0001e8000c101524 */
[----:B------:R0:W-:Y:S02]  /*19b60*/  @P0 STG.E.U16 desc[UR36][R6.64+0x1f2], R151 ;  /* 0x0001f29706000986 */ /* 0x0001e4000c101524 */
.L_x_542:
[----:B------:R-:W-:Y:S05]  /*19b70*/  BSYNC B0 ;  /* 0x0000000000007941 */ /* 0x000fea0003800000 */
.L_x_34:
[----:B0-----:R-:W2:Y:S04]  /*19b80*/  LDL.LU R5, [R1+0x200] ;  /* 0x0002000001057983 */ /* 0x001ea80000300800 */
[----:B------:R-:W2:Y:S01]  /*19b90*/  LDL.LU R4, [R1+0x204] ;  /* 0x0002040001047983 */ /* 0x000ea20000300800 */
[----:B------:R-:W-:Y:S01]  /*19ba0*/  ULDC UR4, c[0x0][0xc] ;  /* 0x0000030000047ab9 */ /* 0x000fe20000000800 */
[----:B------:R-:W-:Y:S01]  /*19bb0*/  ULDC UR5, c[0x0][0x10] ;  /* 0x0000040000057ab9 */ /* 0x000fe20000000800 */
[----:B-----5:R-:W2:Y:S01]  /*19bc0*/  LDC R3, c[0x0][0x14] ;  /* 0x00000500ff037b82 */ /* 0x020ea20000000800 */
[----:B------:R-:W-:Y:S01]  /*19bd0*/  UIMAD.WIDE.U32 UR4, UR4, UR5, URZ ;  /* 0x00000005040472a5 */ /* 0x000fe2000f8e003f */
[----:B----4-:R-:W-:Y:S01]  /*19be0*/  PRMT R0, RZ, 0x7610, R0 ;  /* 0x00007610ff007816 */ /* 0x010fe20000000000 */
[----:B------:R-:W-:Y:S01]  /*19bf0*/  UMOV UR42, 0xffffffff ;  /* 0xffffffff002a7882 */ /* 0x000fe20000000000 */
[----:B------:R-:W-:-:S03]  /*19c00*/  UMOV UR43, 0xffffffff ;  /* 0xffffffff002b7882 */ /* 0x000fc60000000000 */
[----:B--2---:R-:W-:-:S04]  /*19c10*/  IMAD.WIDE.U32 R4, R3, UR4, R4 ;  /* 0x0000000403047c25 */ /* 0x004fc8000f8e0004 */
[----:B------:R-:W-:Y:S01]  /*19c20*/  IMAD R3, R3, UR5, RZ ;  /* 0x0000000503037c24 */ /* 0x000fe2000f8e02ff */
[----:B------:R-:W-:Y:S01]  /*19c30*/  ULDC.64 UR4, c[0x0][0x650] ;  /* 0x0001940000047ab9 */ /* 0x000fe20000000a00 */
[----:B------:R-:W-:Y:S01]  /*19c40*/  IMAD.MOV.U32 R7, RZ, RZ, R4 ;  /* 0x000000ffff077224 */ /* 0x000fe200078e0004 */
[----:B------:R-:W-:Y:S01]  /*19c50*/  ISETP.GE.U32.AND P0, PT, R4, UR4, PT ;  /* 0x0000000404007c0c */ /* 0x000fe2000bf06070 */
[----:B------:R-:W-:-:S05]  /*19c60*/  IMAD.IADD R6, R5, 0x1, R3 ;  /* 0x0000000105067824 */ /* 0x000fca00078e0203 */
[----:B------:R0:W-:Y:S01]  /*19c70*/  STL [R1+0x200], R6 ;  /* 0x0002000601007387 */ /* 0x0001e20000100800 */
[----:B------:R-:W-:-:S03]  /*19c80*/  ISETP.GE.U32.AND.EX P0, PT, R6, UR5, PT, P0 ;  /* 0x0000000506007c0c */ /* 0x000fc6000bf06100 */
[----:B------:R0:W-:Y:S10]  /*19c90*/  STL [R1+0x204], R7 ;  /* 0x0002040701007387 */ /* 0x0001f40000100800 */
[----:B0-----:R-:W-:Y:S05]  /*19ca0*/  @P0 BRA `(.L_x_543) ;  /* 0x0000000400880947 */ /* 0x001fea0003800000 */
[----:B------:R-:W0:Y:S01]  /*19cb0*/  S2UR UR6, SR_CTAID.X ;  /* 0x00000000000679c3 */ /* 0x000e220000002500 */
[----:B------:R-:W-:Y:S01]  /*19cc0*/  ULDC.64 UR12, c[0x0][0x628] ;  /* 0x00018a00000c7ab9 */ /* 0x000fe20000000a00 */
[----:B------:R-:W-:Y:S01]  /*19cd0*/  ULDC UR4, c[0x0][0x150] ;  /* 0x0000540000047ab9 */ /* 0x000fe20000000800 */
[----:B------:R-:W-:Y:S01]  /*19ce0*/  ISETP.NE.U32.AND P0, PT, RZ, UR12, PT ;  /* 0x0000000cff007c0c */ /* 0x000fe2000bf05070 */
[----:B------:R-:W-:Y:S01]  /*19cf0*/  ULDC UR15, c[0x0][0x630] ;  /* 0x00018c00000f7ab9 */ /* 0x000fe20000000800 */
[C---:B------:R-:W-:Y:S01]  /*19d00*/  R2UR UR16, R7.reuse ;  /* 0x00000000071072ca */ /* 0x040fe200000e0000 */
[----:B------:R-:W-:Y:S01]  /*19d10*/  ULDC UR19, c[0x0][0x154] ;  /* 0x0000550000137ab9 */ /* 0x000fe20000000800 */
[----:B------:R-:W-:Y:S01]  /*19d20*/  ISETP.NE.AND.EX P0, PT, RZ, UR13, PT, P0 ;  /* 0x0000000dff007c0c */ /* 0x000fe2000bf05300 */
[----:B------:R-:W2:Y:S01]  /*19d30*/  S2UR UR18, SR_CTAID.Y ;  /* 0x00000000001279c3 */ /* 0x000ea20000002600 */
[----:B------:R-:W-:Y:S02]  /*19d40*/  R2UR UR17, R6 ;  /* 0x00000000061172ca */ /* 0x000fe400000e0000 */
[----:B------:R-:W-:-:S02]  /*19d50*/  R2UR UR10, R7 ;  /* 0x00000000070a72ca */ /* 0x000fc400000e0000 */
[----:B------:R-:W-:Y:S02]  /*19d60*/  R2UR UR11, R6 ;  /* 0x00000000060b72ca */ /* 0x000fe400000e0000 */
[----:B0-----:R-:W-:-:S05]  /*19d70*/  I2FP.F32.U32 R0, UR6 ;  /* 0x0000000600007c45 */ /* 0x001fca0008201000 */
[----:B------:R-:W-:-:S04]  /*19d80*/  FMUL R0, R0, UR4 ;  /* 0x0000000400007c20 */ /* 0x000fc80008400000 */
[----:B------:R0:W4:Y:S01]  /*19d90*/  F2I.U32.TRUNC.NTZ R3, R0 ;  /* 0x0000000000037305 */ /* 0x000122000020f000 */
[----:B--2---:R-:W-:Y:S05]  /*19da0*/  @!P0 BRA `(.L_x_544) ;  /* 0x0000000000308947 */ /* 0x004fea0003800000 */
        /* <DEDUP_REMOVED lines=12> */
.L_x_544:
[----:B------:R-:W-:Y:S01]  /*19e70*/  USHF.R.U64 UR43, UR10, UR15, UR11 ;  /* 0x0000000f0a2b7299 */ /* 0x000fe2000800120b */
[----:B0-----:R-:W-:Y:S01]  /*19e80*/  I2FP.F32.U32 R0, UR18 ;  /* 0x0000001200007c45 */ /* 0x001fe20008201000 */
[----:B------:R-:W-:Y:S02]  /*19e90*/  USHF.R.U32.HI UR4, URZ, UR15, UR11 ;  /* 0x0000000f3f047299 */ /* 0x000fe4000801160b */
[----:B------:R-:W-:Y:S02]  /*19ea0*/  UIADD3 UR10, UP0, URZ, -UR43, URZ ;  /* 0x8000002b3f0a7290 */ /* 0x000fe4000ff1e03f */
[----:B------:R-:W-:Y:S01]  /*19eb0*/  FMUL R0, R0, UR19 ;  /* 0x0000001300007c20 */ /* 0x000fe20008400000 */
[----:B------:R-:W-:Y:S01]  /*19ec0*/  ULDC.64 UR12, c[0x0][0x620] ;  /* 0x00018800000c7ab9 */ /* 0x000fe20000000a00 */
[----:B------:R-:W-:Y:S01]  /*19ed0*/  UIADD3.X UR4, URZ, ~UR4, URZ, UP0, !UPT ;  /* 0x800000043f047290 */ /* 0x000fe200087fe43f */
[----:B------:R-:W-:Y:S01]  /*19ee0*/  UMOV UR8, UR16 ;  /* 0x0000001000087c82 */ /* 0x000fe20008000000 */
[----:B------:R-:W-:-:S02]  /*19ef0*/  UMOV UR9, UR17 ;  /* 0x0000001100097c82 */ /* 0x000fc40008000000 */
[----:B------:R-:W-:Y:S01]  /*19f00*/  UIMAD UR4, UR4, UR12, URZ ;  /* 0x0000000c040472a4 */ /* 0x000fe2000f8e023f */
[----:B------:R-:W0:Y:S01]  /*19f10*/  F2I.U32.TRUNC.NTZ R0, R0 ;  /* 0x0000000000007305 */ /* 0x000e22000020f000 */
[----:B------:R-:W-:Y:S01]  /*19f20*/  UIMAD.WIDE.U32 UR8, UR10, UR12, UR8 ;  /* 0x0000000c0a0872a5 */ /* 0x000fe2000f8e0008 */
[----:B----4-:R-:W-:Y:S01]  /*19f30*/  R2UR UR12, R3 ;  /* 0x00000000030c72ca */ /* 0x010fe200000e0000 */
[----:B------:R-:W-:Y:S01]  /*19f40*/  UIMAD UR10, UR10, UR13, UR4 ;  /* 0x0000000d0a0a72a4 */ /* 0x000fe2000f8e0204 */
[----:B------:R-:W-:Y:S01]  /*19f50*/  ULDC UR11, c[0x0][0x618] ;  /* 0x00018600000b7ab9 */ /* 0x000fe20000000800 */
[----:B------:R-:W-:Y:S02]  /*19f60*/  ULDC UR21, c[0x0][0x658] ;  /* 0x0001960000157ab9 */ /* 0x000fe40000000800 */
[----:B------:R-:W-:Y:S01]  /*19f70*/  UIADD3 UR9, UR9, UR10, URZ ;  /* 0x0000000a09097290 */ /* 0x000fe2000fffe03f */
[----:B------:R-:W-:Y:S01]  /*19f80*/  UMOV UR15, 0xffffffff ;  /* 0xffffffff000f7882 */ /* 0x000fe20000000000 */
[----:B------:R-:W-:Y:S01]  /*19f90*/  ULDC.64 UR4, c[0x0][0x640] ;  /* 0x0001900000047ab9 */ /* 0x000fe20000000a00 */
[----:B------:R-:W-:Y:S01]  /*19fa0*/  USHF.L.U32 UR15, UR15, UR21, URZ ;  /* 0x000000150f0f7299 */ /* 0x000fe2000800063f */
[----:B------:R-:W-:Y:S01]  /*19fb0*/  ISETP.NE.U32.AND P0, PT, RZ, UR4, PT ;  /* 0x00000004ff007c0c */ /* 0x000fe2000bf05070 */
[----:B------:R-:W-:-:S02]  /*19fc0*/  USHF.R.U64 UR16, UR8, UR11, UR9 ;  /* 0x0000000b08107299 */ /* 0x000fc40008001209 */
[----:B------:R-:W-:Y:S01]  /*19fd0*/  USHF.R.U32.HI UR8, URZ, UR11, UR9 ;  /* 0x0000000b3f087299 */ /* 0x000fe20008011609 */
[----:B0-----:R-:W-:Y:S01]  /*19fe0*/  R2UR UR14, R0 ;  /* 0x00000000000e72ca */ /* 0x001fe200000e0000 */
[----:B------:R-:W-:Y:S01]  /*19ff0*/  ULDC UR17, c[0x0][0x608] ;  /* 0x0001820000117ab9 */ /* 0x000fe20000000800 */
[----:B------:R-:W-:Y:S01]  /*1a000*/  ULOP3.LUT UR41, URZ, UR15, URZ, 0x33, !UPT ;  /* 0x0000000f3f297292 */ /* 0x000fe2000f8e333f */
[----:B------:R-:W-:Y:S01]  /*1a010*/  ISETP.NE.AND.EX P0, PT, RZ, UR5, PT, P0 ;  /* 0x00000005ff007c0c */ /* 0x000fe2000bf05300 */
[----:B------:R-:W-:Y:S02]  /*1a020*/  USHF.R.U64 UR15, UR16, UR17, UR8 ;  /* 0x00000011100f7299 */ /* 0x000fe40008001208 */
[----:B------:R-:W-:Y:S02]  /*1a030*/  USHF.R.U32.HI UR8, URZ, UR17, UR8 ;  /* 0x000000113f087299 */ /* 0x000fe40008011608 */
[----:B------:R-:W-:Y:S02]  /*1a040*/  UIADD3 UR12, -UR12, URZ, URZ ;  /* 0x0000003f0c0c7290 */ /* 0x000fe4000fffe13f */
[----:B------:R-:W-:Y:S01]  /*1a050*/  USHF.R.U64 UR17, UR15, UR21, UR8 ;  /* 0x000000150f117299 */ /* 0x000fe20008001208 */
[----:B------:R-:W-:Y:S01]  /*1a060*/  UMOV UR19, 0x1 ;  /* 0x0000000100137882 */ /* 0x000fe20000000000 */
[----:B------:R-:W-:Y:S01]  /*1a070*/  ULDC UR13, c[0x0][0x144] ;  /* 0x00005100000d7ab9 */ /* 0x000fe20000000800 */
[----:B------:R-:W-:Y:S01]  /*1a080*/  ULDC UR7, c[0x0][0x600] ;  /* 0x0001800000077ab9 */ /* 0x000fe20000000800 */
[----:B------:R-:W-:-:S02]  /*1a090*/  USHF.L.U32 UR24, UR19, UR21, URZ ;  /* 0x0000001513187299 */ /* 0x000fc4000800063f */
[----:B------:R-:W-:Y:S02]  /*1a0a0*/  USHF.R.U32.HI UR8, URZ, UR21, UR8 ;  /* 0x000000153f087299 */ /* 0x000fe40008011608 */
[----:B------:R-:W-:Y:S02]  /*1a0b0*/  UIMAD UR21, UR13, UR12, UR6 ;  /* 0x0000000c0d1572a4 */ /* 0x000fe4000f8e0206 */
[----:B------:R-:W-:Y:S02]  /*1a0c0*/  UIADD3 UR20, UR7, -0x1, URZ ;  /* 0xffffffff07147890 */ /* 0x000fe4000fffe03f */
[----:B------:R-:W-:Y:S01]  /*1a0d0*/  UIADD3 UR19, -UR14, URZ, URZ ;  /* 0x0000003f0e137290 */ /* 0x000fe2000fffe13f */
[----:B------:R-:W-:Y:S01]  /*1a0e0*/  ULDC UR25, c[0x0][0x148] ;  /* 0x0000520000197ab9 */ /* 0x000fe20000000800 */
[----:B------:R-:W-:Y:S01]  /*1a0f0*/  ULDC UR22, c[0x0][0x648] ;  /* 0x0001920000167ab9 */ /* 0x000fe20000000800 */
[----:B------:R-:W-:Y:S01]  /*1a100*/  ULDC UR23, c[0x0][0x638] ;  /* 0x00018e0000177ab9 */ /* 0x000fe20000000800 */
        /* <DEDUP_REMOVED lines=14> */
.L_x_545:
[----:B------:R-:W-:Y:S01]  /*1a1f0*/  UISETP.NE.AND UP0, UPT, UR45, URZ, UPT ;  /* 0x0000003f2d00728c */ /* 0x000fe2000bf05270 */
[----:B------:R-:W-:Y:S01]  /*1a200*/  MOV R0, 0x1 ;  /* 0x0000000100007802 */ /* 0x000fe20000000f00 */
[----:B------:R-:W-:Y:S02]  /*1a210*/  USHF.R.U64 UR4, UR6, UR22, UR8 ;  /* 0x0000001606047299 */ /* 0x000fe40008001208 */
[----:B------:R-:W-:Y:S02]  /*1a220*/  ULOP3.LUT UR41, UR15, UR41, URZ, 0xc0, !UPT ;  /* 0x000000290f297292 */ /* 0x000fe4000f8ec03f */
[----:B------:R-:W-:Y:S02]  /*1a230*/  UIADD3 UR5, -UR4, URZ, URZ ;  /* 0x0000003f04057290 */ /* 0x000fe4000fffe13f */
[----:B------:R-:W-:Y:S02]  /*1a240*/  UIMAD UR41, UR24, UR4, UR41 ;  /* 0x00000004182972a4 */ /* 0x000fe4000f8e0229 */
[----:B------:R-:W-:-:S02]  /*1a250*/  ULOP3.LUT UR16, UR16, UR20, URZ, 0xc0, !UPT ;  /* 0x0000001410107292 */ /* 0x000fc4000f8ec03f */
[----:B------:R-:W-:Y:S02]  /*1a260*/  @UP0 UIMAD UR21, UR25, UR19, UR18 ;  /* 0x00000013191502a4 */ /* 0x000fe4000f8e0212 */
[----:B------:R-:W-:-:S03]  /*1a270*/  UIMAD UR4, UR5, UR23, UR17 ;  /* 0x00000017050472a4 */ /* 0x000fc6000f8e0211 */
[----:B------:R-:W-:Y:S01]  /*1a280*/  ULDC UR5, c[0x0][0x610] ;  /* 0x0001840000057ab9 */ /* 0x000fe20000000800 */
[----:B------:R-:W-:Y:S02]  /*1a290*/  UIMAD UR4, UR4, UR7, UR16 ;  /* 0x00000007040472a4 */ /* 0x000fe4000f8e0210 */
[----:B------:R-:W-:-:S04]  /*1a2a0*/  UIMAD UR41, UR41, UR5, UR21 ;  /* 0x00000005292972a4 */ /* 0x000fc8000f8e0215 */
[----:B------:R-:W-:Y:S02]  /*1a2b0*/  USEL UR42, UR4, UR41, !UP0 ;  /* 0x00000029042a7287 */ /* 0x000fe4000c000000 */
[----:B------:R-:W-:-:S12]  /*1a2c0*/  USEL UR41, UR41, UR4, !UP0 ;  /* 0x0000000429297287 */ /* 0x000fd8000c000000 */
.L_x_543:
[----:B------:R-:W-:-:S13]  /*1a2d0*/  LOP3.LUT P0, RZ, R0, 0xff, RZ, 0xc0, !PT ;  /* 0x000000ff00ff7812 */ /* 0x000fda000780c0ff */
[----:B------:R-:W-:Y:S05]  /*1a2e0*/  @P0 BRA `(.L_x_546) ;  /* 0xfffffe7000380947 */ /* 0x000fea000383ffff */
[----:B------:R-:W-:Y:S05]  /*1a2f0*/  EXIT ;  /* 0x000000000000794d */ /* 0x000fea0003800000 */
.L_x_7:
[----:B------:R-:W2:Y:S01]  /*1a300*/  LDL R5, [R1+0x204] ;  /* 0x0002040001057983 */ /* 0x000ea20000100800 */
[----:B------:R-:W-:-:S03]  /*1a310*/  ULDC.64 UR4, c[0x0][0x650] ;  /* 0x0001940000047ab9 */ /* 0x000fc60000000a00 */
[----:B------:R-:W3:Y:S01]  /*1a320*/  LDL R2, [R1+0x200] ;  /* 0x0002000001027983 */ /* 0x000ee20000100800 */
[----:B------:R-:W-:Y:S01]  /*1a330*/  PRMT R0, RZ, 0x7610, R0 ;  /* 0x00007610ff007816 */ /* 0x000fe20000000000 */
[----:B------:R-:W-:Y:S02]  /*1a340*/  IMAD.MOV.U32 R4, RZ, RZ, -0x1 ;  /* 0xffffffffff047424 */ /* 0x000fe400078e00ff */
[----:B------:R-:W-:Y:S02]  /*1a350*/  IMAD.MOV.U32 R3, RZ, RZ, -0x1 ;  /* 0xffffffffff037424 */ /* 0x000fe400078e00ff */
[----:B------:R-:W-:Y:S01]  /*1a360*/  IMAD.MOV.U32 R10, RZ, RZ, -0x1 ;  /* 0xffffffffff0a7424 */ /* 0x000fe200078e00ff */
[----:B--2---:R-:W-:-:S04]  /*1a370*/  ISETP.GE.U32.AND P0, PT, R5, UR4, PT ;  /* 0x0000000405007c0c */ /* 0x004fc8000bf06070 */
[----:B---3--:R-:W-:-:S13]  /*1a380*/  ISETP.GE.U32.AND.EX P0, PT, R2, UR5, PT, P0 ;  /* 0x0000000502007c0c */ /* 0x008fda000bf06100 */
        /* <DEDUP_REMOVED lines=21> */
.L_x_548:
[----:B------:R-:W-:Y:S01]  /*1a4e0*/  USHF.R.U64 UR4, UR14, UR19, UR15 ;  /* 0x000000130e047299 */ /* 0x000fe2000800120f */
[----:B------:R-:W-:Y:S01]  /*1a4f0*/  R2UR UR7, R2 ;  /* 0x00000000020772ca */ /* 0x000fe200000e0000 */
[----:B------:R-:W-:Y:S02]  /*1a500*/  USHF.R.U32.HI UR5, URZ, UR19, UR15 ;  /* 0x000000133f057299 */ /* 0x000fe4000801160f */
[----:B------:R-:W-:Y:S01]  /*1a510*/  UIADD3 UR13, UP0, URZ, -UR4, URZ ;  /* 0x800000043f0d7290 */ /* 0x000fe2000ff1e03f */
[----:B------:R-:W-:Y:S01]  /*1a520*/  ULDC.64 UR14, c[0x0][0x620] ;  /* 0x00018800000e7ab9 */ /* 0x000fe20000000a00 */
[----:B------:R-:W-:Y:S02]  /*1a530*/  UMOV UR6, UR20 ;  /* 0x0000001400067c82 */ /* 0x000fe40008000000 */
[----:B------:R-:W-:Y:S02]  /*1a540*/  UIADD3.X UR5, URZ, ~UR5, URZ, UP0, !UPT ;  /* 0x800000053f057290 */ /* 0x000fe400087fe43f */
[----:B------:R-:W-:-:S02]  /*1a550*/  UISETP.NE.AND UP1, UPT, UR45, URZ, UPT ;  /* 0x0000003f2d00728c */ /* 0x000fc4000bf25270 */
[----:B------:R-:W-:Y:S02]  /*1a560*/  UIMAD UR5, UR5, UR14, URZ ;  /* 0x0000000e050572a4 */ /* 0x000fe4000f8e023f */
[----:B------:R-:W-:Y:S02]  /*1a570*/  UIMAD.WIDE.U32 UR6, UR13, UR14, UR6 ;  /* 0x0000000e0d0672a5 */ /* 0x000fe4000f8e0006 */
[----:B------:R-:W-:Y:S01]  /*1a580*/  UIMAD UR5, UR13, UR15, UR5 ;  /* 0x0000000f0d0572a4 */ /* 0x000fe2000f8e0205 */
[----:B------:R-:W-:Y:S02]  /*1a590*/  ULDC UR14, c[0x0][0x608] ;  /* 0x00018200000e7ab9 */ /* 0x000fe40000000800 */
[----:B------:R-:W-:Y:S01]  /*1a5a0*/  ULDC UR13, c[0x0][0x618] ;  /* 0x00018600000d7ab9 */ /* 0x000fe20000000800 */
[----:B------:R-:W-:Y:S01]  /*1a5b0*/  UIADD3 UR5, UR7, UR5, URZ ;  /* 0x0000000507057290 */ /* 0x000fe2000fffe03f */
[----:B------:R-:W-:Y:S01]  /*1a5c0*/  ULDC UR22, c[0x0][0x658] ;  /* 0x0001960000167ab9 */ /* 0x000fe20000000800 */
[----:B------:R-:W-:-:S02]  /*1a5d0*/  @UP1 UIMAD UR8, UR11, UR12, UR10 ;  /* 0x0000000c0b0812a4 */ /* 0x000fc4000f8e020a */
[----:B------:R-:W-:Y:S02]  /*1a5e0*/  USHF.R.U64 UR17, UR6, UR13, UR5 ;  /* 0x0000000d06117299 */ /* 0x000fe40008001205 */
[----:B------:R-:W-:Y:S01]  /*1a5f0*/  USHF.R.U32.HI UR5, URZ, UR13, UR5 ;  /* 0x0000000d3f057299 */ /* 0x000fe20008011605 */
[----:B------:R-:W-:Y:S01]  /*1a600*/  ULDC.64 UR6, c[0x0][0x640] ;  /* 0x0001900000067ab9 */ /* 0x000fe20000000a00 */
[----:B------:R-:W-:Y:S01]  /*1a610*/  UMOV UR10, 0xffffffff ;  /* 0xffffffff000a7882 */ /* 0x000fe20000000000 */
[----:B------:R-:W-:Y:S01]  /*1a620*/  ISETP.NE.U32.AND P0, PT, RZ, UR6, PT ;  /* 0x00000006ff007c0c */ /* 0x000fe2000bf05070 */
[----:B------:R-:W-:Y:S02]  /*1a630*/  USHF.R.U64 UR18, UR17, UR14, UR5 ;  /* 0x0000000e11127299 */ /* 0x000fe40008001205 */
[----:B------:R-:W-:Y:S01]  /*1a640*/  USHF.R.U32.HI UR5, URZ, UR14, UR5 ;  /* 0x0000000e3f057299 */ /* 0x000fe20008011605 */
[----:B------:R-:W-:Y:S01]  /*1a650*/  ISETP.NE.AND.EX P0, PT, RZ, UR7, PT, P0 ;  /* 0x00000007ff007c0c */ /* 0x000fe2000bf05300 */
[----:B------:R-:W-:-:S02]  /*1a660*/  USHF.L.U32 UR11, UR10, UR22, URZ ;  /* 0x000000160a0b7299 */ /* 0x000fc4000800063f */
[----:B------:R-:W-:Y:S01]  /*1a670*/  USHF.R.U64 UR19, UR18, UR22, UR5 ;  /* 0x0000001612137299 */ /* 0x000fe20008001205 */
[----:B------:R-:W-:Y:S01]  /*1a680*/  ULDC UR20, c[0x0][0x600] ;  /* 0x0001800000147ab9 */ /* 0x000fe20000000800 */
[----:B------:R-:W-:Y:S02]  /*1a690*/  USHF.R.U32.HI UR10, URZ, UR22, UR5 ;  /* 0x000000163f0a7299 */ /* 0x000fe40008011605 */
[----:B------:R-:W-:Y:S02]  /*1a6a0*/  UIADD3 UR21, UR20, -0x1, URZ ;  /* 0xffffffff14157890 */ /* 0x000fe4000fffe03f */
[----:B------:R-:W-:Y:S01]  /*1a6b0*/  ULOP3.LUT UR26, URZ, UR11, URZ, 0x33, !UPT ;  /* 0x0000000b3f1a7292 */ /* 0x000fe2000f8e333f */
        /* <DEDUP_REMOVED lines=17> */
.L_x_549:
[----:B------:R-:W-:Y:S01]  /*1a7d0*/  USHF.R.U64 UR6, UR5, UR23, UR10 ;  /* 0x0000001705067299 */ /* 0x000fe2000800120a */
[----:B------:R-:W-:Y:S01]  /*1a7e0*/  MOV R0, 0x1 ;  /* 0x0000000100007802 */ /* 0x000fe20000000f00 */
[----:B------:R-:W-:Y:S01]  /*1a7f0*/  USHF.L.U32 UR25, UR25, UR22, URZ ;  /* 0x0000001619197299 */ /* 0x000fe2000800063f */
[----:B------:R-:W-:Y:S01]  /*1a800*/  IMAD.U32 R10, RZ, RZ, UR4 ;  /* 0x00000004ff0a7e24 */ /* 0x000fe2000f8e00ff */
[----:B------:R-:W-:Y:S02]  /*1a810*/  ULOP3.LUT UR5, UR18, UR26, URZ, 0xc0, !UPT ;  /* 0x0000001a12057292 */ /* 0x000fe4000f8ec03f */
[----:B------:R-:W-:Y:S02]  /*1a820*/  UIADD3 UR7, -UR6, URZ, URZ ;  /* 0x0000003f06077290 */ /* 0x000fe4000fffe13f */
[----:B------:R-:W-:Y:S02]  /*1a830*/  UIMAD UR6, UR25, UR6, UR5 ;  /* 0x00000006190672a4 */ /* 0x000fe4000f8e0205 */
[----:B------:R-:W-:-:S02]  /*1a840*/  ULOP3.LUT UR17, UR17, UR21, URZ, 0xc0, !UPT ;  /* 0x0000001511117292 */ /* 0x000fc4000f8ec03f */
[----:B------:R-:W-:Y:S02]  /*1a850*/  UIMAD UR5, UR7, UR24, UR19 ;  /* 0x00000018070572a4 */ /* 0x000fe4000f8e0213 */
[----:B------:R-:W-:Y:S01]  /*1a860*/  UISETP.NE.AND UP0, UPT, UR45, URZ, UPT ;  /* 0x0000003f2d00728c */ /* 0x000fe2000bf05270 */
[----:B------:R-:W-:Y:S01]  /*1a870*/  ULDC UR7, c[0x0][0x610] ;  /* 0x0001840000077ab9 */ /* 0x000fe20000000800 */
[----:B------:R-:W-:Y:S02]  /*1a880*/  UIMAD UR5, UR5, UR20, UR17 ;  /* 0x00000014050572a4 */ /* 0x000fe4000f8e0211 */
[----:B------:R-:W-:-:S04]  /*1a890*/  UIMAD UR8, UR6, UR7, UR8 ;  /* 0x00000007060872a4 */ /* 0x000fc8000f8e0208 */
[----:B------:R-:W-:Y:S02]  /*1a8a0*/  USEL UR6, UR5, UR8, !UP0 ;  /* 0x0000000805067287 */ /* 0x000fe4000c000000 */
[----:B------:R-:W-:-:S04]  /*1a8b0*/  USEL UR8, UR8, UR5, !UP0 ;  /* 0x0000000508087287 */ /* 0x000fc8000c000000 */
[----:B------:R-:W-:Y:S02]  /*1a8c0*/  IMAD.U32 R3, RZ, RZ, UR6 ;  /* 0x00000006ff037e24 */ /* 0x000fe4000f8e00ff */
[----:B------:R-:W-:-:S07]  /*1a8d0*/  IMAD.U32 R4, RZ, RZ, UR8 ;  /* 0x00000008ff047e24 */ /* 0x000fce000f8e00ff */
.L_x_547:
[----:B------:R-:W-:-:S08]  /*1a8e0*/  NOP ;  /* 0x0000000000007918 */ /* 0x000fd00000000000 */
[----:B0-----:R-:W0:-:S00]  /*1a8f0*/  USETMAXREG.DEALLOC.CTAPOOL 0x18 ;  /* 0x00000018000079c8 */ /* 0x001e0000080e0500 */
[----:B------:R-:W-:-:S13]  /*1a900*/  ISETP.NE.AND P0, PT, RZ, UR9, PT ;  /* 0x00000009ff007c0c */ /* 0x000fda000bf05270 */
[----:B------:R-:W-:Y:S05]  /*1a910*/  @P0 EXIT ;  /* 0x000000000000094d */ /* 0x000fea0003800000 */
[----:B0-----:R-:W-:Y:S01]  /*1a920*/  LOP3.LUT P0, RZ, R0, 0xff, RZ, 0xc0, !PT ;  /* 0x000000ff00ff7812 */ /* 0x001fe2000780c0ff */
[----:B------:R-:W-:Y:S01]  /*1a930*/  IMAD.MOV.U32 R6, RZ, RZ, RZ ;  /* 0x000000ffff067224 */ /* 0x000fe200078e00ff */
[----:B------:R-:W-:-:S11]  /*1a940*/  MOV R0, 0x1 ;  /* 0x0000000100007802 */ /* 0x000fd60000000f00 */
[----:B------:R-:W-:Y:S05]  /*1a950*/  @!P0 BRA `(.L_x_550) ;  /* 0x0000000c00748947 */ /* 0x000fea0003800000 */
[----:B------:R-:W0:Y:S01]  /*1a960*/  S2R R9, SR_CgaCtaId ;  /* 0x0000000000097919 */ /* 0x000e220000008800 */
[----:B------:R-:W-:Y:S01]  /*1a970*/  ULDC UR4, c[0x0][0x28c] ;  /* 0x0000a30000047ab9 */ /* 0x000fe20000000800 */
[----:B------:R-:W-:Y:S01]  /*1a980*/  ULDC UR8, c[0x0][0x658] ;  /* 0x0001960000087ab9 */ /* 0x000fe20000000800 */
[----:B------:R-:W-:Y:S01]  /*1a990*/  UIADD3 UR9, UR4, 0x3f, URZ ;  /* 0x0000003f04097890 */ /* 0x000fe2000fffe03f */
[----:B------:R-:W-:Y:S01]  /*1a9a0*/  BSSY B0, `(.L_x_550) ;  /* 0x00000d8000007945 */ /* 0x000fe20003800000 */
[----:B------:R-:W-:Y:S01]  /*1a9b0*/  UMOV UR7, 0xffffffff ;  /* 0xffffffff00077882 */ /* 0x000fe20000000000 */
[----:B------:R-:W-:Y:S01]  /*1a9c0*/  ULDC UR6, c[0x0][0xc] ;  /* 0x0000030000067ab9 */ /* 0x000fe20000000800 */
[----:B------:R-:W-:Y:S01]  /*1a9d0*/  USHF.R.S32.HI UR10, URZ, 0x1f, UR9 ;  /* 0x0000001f3f0a7899 */ /* 0x000fe20008011409 */
[----:B------:R-:W-:Y:S01]  /*1a9e0*/  IMAD.MOV.U32 R8, RZ, RZ, 0x1 ;  /* 0x00000001ff087424 */ /* 0x000fe200078e00ff */
[----:B------:R-:W-:Y:S01]  /*1a9f0*/  USHF.L.U32 UR11, UR7, UR8, URZ ;  /* 0x00000008070b7299 */ /* 0x000fe2000800063f */
[----:B------:R-:W-:Y:S01]  /*1aa00*/  IMAD.MOV.U32 R0, RZ, RZ, 0x1 ;  /* 0x00000001ff007424 */ /* 0x000fe200078e00ff */
[----:B------:R-:W-:Y:S01]  /*1aa10*/  ULDC UR5, c[0x0][0x600] ;  /* 0x0001800000057ab9 */ /* 0x000fe20000000800 */
[----:B------:R-:W-:Y:S01]  /*1aa20*/  ULDC UR7, c[0x0][0x10] ;  /* 0x0000040000077ab9 */ /* 0x000fe20000000800 */
[----:B------:R-:W-:Y:S01]  /*1aa30*/  UMOV UR12, 0x1 ;  /* 0x00000001000c7882 */ /* 0x000fe20000000000 */
[----:B------:R-:W-:Y:S01]  /*1aa40*/  UIADD3 UR4, UR5, -0x1, URZ ;  /* 0xffffffff05047890 */ /* 0x000fe2000fffe03f */
[----:B------:R-:W-:Y:S01]  /*1aa50*/  IMAD.MOV.U32 R6, RZ, RZ, RZ ;  /* 0x000000ffff067224 */ /* 0x000fe200078e00ff */
[----:B------:R-:W-:-:S02]  /*1aa60*/  UIMAD.WIDE.U32 UR6, UR6, UR7, URZ ;  /* 0x00000007060672a5 */ /* 0x000fc4000f8e003f */
[----:B------:R-:W-:Y:S02]  /*1aa70*/  ULEA.HI UR10, UR10, UR9, URZ, 0x6 ;  /* 0x000000090a0a7291 */ /* 0x000fe4000f8f303f */
[----:B------:R-:W-:Y:S02]  /*1aa80*/  USHF.L.U32 UR5, UR12, UR8, URZ ;  /* 0x000000080c057299 */ /* 0x000fe4000800063f */
[----:B------:R-:W-:Y:S01]  /*1aa90*/  USHF.R.S32.HI UR18, URZ, 0x6, UR10 ;  /* 0x000000063f127899 */ /* 0x000fe2000801140a */
[----:B------:R-:W-:Y:S01]  /*1aaa0*/  ULDC UR8, c[0x0][0x14] ;  /* 0x0000050000087ab9 */ /* 0x000fe20000000800 */
[----:B------:R-:W-:Y:S02]  /*1aab0*/  ULOP3.LUT UR21, UR40, 0x2, URZ, 0xfc, !UPT ;  /* 0x0000000228157892 */ /* 0x000fe4000f8efc3f */
[----:B------:R-:W-:Y:S02]  /*1aac0*/  UIMAD.WIDE.U32 UR22, UR6, UR8, URZ ;  /* 0x00000008061672a5 */ /* 0x000fe4000f8e003f */
[----:B------:R-:W-:-:S02]  /*1aad0*/  UIMAD UR13, UR7, UR8, URZ ;  /* 0x00000008070d72a4 */ /* 0x000fc4000f8e023f */
[----:B------:R-:W-:Y:S01]  /*1aae0*/  ULOP3.LUT UR19, URZ, UR11, URZ, 0x33, !UPT ;  /* 0x0000000b3f137292 */ /* 0x000fe2000f8e333f */
[C---:B0-----:R-:W-:Y:S01]  /*1aaf0*/  IMAD.SHL.U32 R16, R9.reuse, 0x80, RZ ;  /* 0x0000008009107824 */ /* 0x041fe200078e00ff */
[----:B------:R-:W-:Y:S01]  /*1ab00*/  SHF.L.U32 R9, R9, 0xd, RZ ;  /* 0x0000000d09097819 */ /* 0x000fe200000006ff */
[----:B------:R-:W-:Y:S02]  /*1ab10*/  UIADD3 UR13, UR23, UR13, URZ ;  /* 0x0000000d170d7290 */ /* 0x000fe4000fffe03f */
[----:B------:R-:W-:Y:S01]  /*1ab20*/  UIADD3 UR26, UR18, 0x1, URZ ;  /* 0x00000001121a7890 */ /* 0x000fe2000fffe03f */
[----:B------:R-:W-:Y:S01]  /*1ab30*/  LOP3.LUT R16, R16, 0x80, RZ, 0xc0, !PT ;  /* 0x0000008010107812 */ /* 0x000fe200078ec0ff */
[----:B------:R-:W-:Y:S01]  /*1ab40*/  ULDC.64 UR24, c[0x0][0x198] ;  /* 0x0000660000187ab9 */ /* 0x000fe20000000a00 */
[----:B------:R-:W-:-:S09]  /*1ab50*/  LOP3.LUT R9, R9, 0x2000, RZ, 0xc0, !PT ;  /* 0x0000200009097812 */ /* 0x000fd200078ec0ff */
.L_x_561:
[----:B------:R-:W-:-:S03]  /*1ab60*/  UMOV UR6, 0xffffffff ;  /* 0xffffffff00067882 */ /* 0x000fc60000000000 */
[----:B------:R-:W-:Y:S05]  /*1ab70*/  BRA.DIV UR6, `(.L_x_551) ;  /* 0x0000000e06fc7947 */ /* 0x000fea000b800000 */
[----:B------:R-:W-:-:S13]  /*1ab80*/  ELECT P6, URZ, PT ;  /* 0x00000000003f782f */ /* 0x000fda00038c0000 */
.L_x_573:
[----:B------:R-:W0:Y:S01]  /*1ab90*/  LDC R2, c[0x0][0x28c] ;  /* 0x0000a300ff027b82 */ /* 0x000e220000000800 */
[----:B------:R-:W-:Y:S01]  /*1aba0*/  BSSY B1, `(.L_x_552) ;  /* 0x000003a000017945 */ /* 0x000fe20003800000 */
[----:B0-----:R-:W-:-:S13]  /*1abb0*/  ISETP.LT.OR P6, PT, R2, 0x1, !P6 ;  /* 0x000000010200780c */ /* 0x001fda00077c1670 */
[----:B------:R-:W-:Y:S05]  /*1abc0*/  @P6 BRA `(.L_x_553) ;  /* 0x0000000000dc6947 */ /* 0x000fea0003800000 */
[----:B------:R-:W-:Y:S01]  /*1abd0*/  IMAD R2, R3, 0x100, R16 ;  /* 0x0000010003027824 */ /* 0x000fe200078e0210 */
[----:B------:R-:W-:Y:S01]  /*1abe0*/  SHF.L.U32 R3, R4, 0x8, RZ ;  /* 0x0000000804037819 */ /* 0x000fe200000006ff */
[----:B------:R-:W-:Y:S01]  /*1abf0*/  IMAD.MOV.U32 R11, RZ, RZ, RZ ;  /* 0x000000ffff0b7224 */ /* 0x000fe200078e00ff */
[----:B------:R-:W-:Y:S01]  /*1ac00*/  MOV R12, R6 ;  /* 0x00000006000c7202 */ /* 0x000fe20000000f00 */
[----:B------:R-:W-:Y:S02]  /*1ac10*/  IMAD.U32 R13, RZ, RZ, UR26 ;  /* 0x0000001aff0d7e24 */ /* 0x000fe4000f8e00ff */
[----:B------:R-:W-:-:S07]  /*1ac20*/  IMAD.MOV.U32 R4, RZ, RZ, R0 ;  /* 0x000000ffff047224 */ /* 0x000fce00078e0000 */
.L_x_556:
[----:B------:R-:W0:Y:S01]  /*1ac30*/  S2R R14, SR_CgaCtaId ;  /* 0x00000000000e7919 */ /* 0x000e220000008800 */
[----:B------:R-:W-:Y:S01]  /*1ac40*/  MOV R5, 0x400 ;  /* 0x0000040000057802 */ /* 0x000fe20000000f00 */
[----:B------:R-:W1:Y:S03]  /*1ac50*/  S2R R7, SR_TID.X ;  /* 0x0000000000077919 */ /* 0x000e660000002100 */
[----:B0-----:R-:W-:Y:S02]  /*1ac60*/  LEA R15, R14, R5, 0x18 ;  /* 0x000000050e0f7211 */ /* 0x001fe400078ec0ff */
[----:B------:R-:W-:Y:S02]  /*1ac70*/  SHF.L.U32 R14, R4, 0x1f, RZ ;  /* 0x0000001f040e7819 */ /* 0x000fe400000006ff */
[----:B-1----:R-:W-:Y:S01]  /*1ac80*/  LOP3.LUT P1, RZ, R7, 0x7f, RZ, 0xc0, !PT ;  /* 0x0000007f07ff7812 */ /* 0x002fe2000782c0ff */
[----:B------:R-:W-:-:S04]  /*1ac90*/  IMAD R5, R12, 0x8, R15 ;  /* 0x000000080c057824 */ /* 0x000fc800078e020f */
[----:B------:R-:W0:Y:S02]  /*1aca0*/  SYNCS.PHASECHK.TRANS64.TRYWAIT P0, [R5+URZ+0x28], R14 ;  /* 0x0000280e050075a7 */ /* 0x000e24000800017f */
[----:B0-----:R-:W-:Y:S06]  /*1acb0*/  @!P0 BRA `(.L_x_554) ;  /* 0x0000000c00cc8947 */ /* 0x001fec0003800000 */
.L_x_574:
[----:B0-----:R-:W0:Y:S01]  /*1acc0*/  @!P1 LDC R14, c[0x0][0x500] ;  /* 0x00014000ff0e9b82 */ /* 0x001e220000000800 */
[----:B------:R-:W-:-:S04]  /*1acd0*/  UPRMT UR6, UR21, 0x9910, URZ ;  /* 0x0000991015067896 */ /* 0x000fc8000800003f */
[----:B------:R-:W-:-:S06]  /*1ace0*/  UISETP.NE.AND UP0, UPT, UR6, 0x2, UPT ;  /* 0x000000020600788c */ /* 0x000fcc000bf05270 */
[----:B------:R-:W-:Y:S01]  /*1acf0*/  PLOP3.LUT P0, PT, PT, PT, UP0, 0x80, 0x0 ;  /* 0x000000000000781c */ /* 0x000fe20003f0f008 */
[----:B0-----:R0:W-:-:S12]  /*1ad00*/  @!P1 SYNCS.ARRIVE.TRANS64 RZ, [R5+URZ], R14 ;  /* 0x0000000e05ff99a7 */ /* 0x0011d8000800003f */
[----:B------:R-:W-:Y:S05]  /*1ad10*/  @P0 BRA `(.L_x_555) ;  /* 0x0000000000040947 */ /* 0x000fea0003800000 */
[----:B------:R-:W-:Y:S01]  /*1ad20*/  BPT.TRAP 0x1 ;  /* 0x000000040000795c */ /* 0x000fe20000300000 */
.L_x_555:
[C---:B------:R-:W-:Y:S01]  /*1ad30*/  IMAD R7, R12.reuse, 0x8000, R15 ;  /* 0x000080000c077824 */ /* 0x040fe200078e020f */
[----:B------:R-:W-:Y:S01]  /*1ad40*/  R2UR UR9, R5 ;  /* 0x00000000050972ca */ /* 0x000fe200000e0000 */
[----:B------:R-:W-:Y:S01]  /*1ad50*/  VIADD R13, R13, 0xffffffff ;  /* 0xffffffff0d0d7836 */ /* 0x000fe20000000000 */
[----:B------:R-:W-:Y:S01]  /*1ad60*/  UIADD3 UR6, UP0, UR24, 0xf0, URZ ;  /* 0x000000f018067890 */ /* 0x000fe2000ff1e03f */
[----:B------:R-:W-:Y:S01]  /*1ad70*/  R2UR UR11, R3 ;  /* 0x00000000030b72ca */ /* 0x000fe200000e0000 */
[----:B------:R-:W-:Y:S01]  /*1ad80*/  UIADD3 UR28, UP1, UR24, 0x1f0, URZ ;  /* 0x000001f0181c7890 */ /* 0x000fe2000ff3e03f */
[----:B------:R-:W-:Y:S01]  /*1ad90*/  R2UR UR7, R7 ;  /* 0x00000000070772ca */ /* 0x000fe200000e0000 */
[C---:B------:R-:W-:Y:S01]  /*1ada0*/  IMAD R7, R12.reuse, 0x4000, R9 ;  /* 0x000040000c077824 */ /* 0x040fe200078e0209 */
[----:B------:R-:W-:Y:S01]  /*1adb0*/  R2UR UR10, R11 ;  /* 0x000000000b0a72ca */ /* 0x000fe200000e0000 */
[----:B------:R-:W-:Y:S01]  /*1adc0*/  VIADD R12, R12, 0x1 ;  /* 0x000000010c0c7836 */ /* 0x000fe20000000000 */
[----:B------:R-:W-:Y:S01]  /*1add0*/  R2UR UR12, R10 ;  /* 0x000000000a0c72ca */ /* 0x000fe200000e0000 */
[----:B------:R-:W-:Y:S01]  /*1ade0*/  UIADD3.X UR29, URZ, UR25, URZ, UP1, !UPT ;  /* 0x000000193f1d7290 */ /* 0x000fe20008ffe43f */
[----:B------:R-:W-:Y:S01]  /*1adf0*/  LEA R7, R7, R15, 0x1 ;  /* 0x0000000f07077211 */ /* 0x000fe200078e08ff */
[----:B------:R-:W-:Y:S01]  /*1ae00*/  UMOV UR14, 0x0 ;  /* 0x00000000000e7882 */ /* 0x000fe20000000000 */
[----:B------:R-:W-:Y:S01]  /*1ae10*/  R2UR UR20, R2 ;  /* 0x00000000021472ca */ /* 0x000fe200000e0000 */
[----:B------:R-:W-:Y:S01]  /*1ae20*/  UMOV UR15, 0x10000000 ;  /* 0x10000000000f7882 */ /* 0x000fe20000000000 */
[----:B------:R-:W-:Y:S01]  /*1ae30*/  R2UR UR8, R7 ;  /* 0x00000000070872ca */ /* 0x000fe200000e0000 */
[----:B------:R-:W-:Y:S01]  /*1ae40*/  UMOV UR27, 0x30000 ;  /* 0x00030000001b7882 */ /* 0x000fe20000000000 */
[----:B------:R-:W-:Y:S01]  /*1ae50*/  ISETP.GT.AND P1, PT, R13, 0x1, PT ;  /* 0x000000010d00780c */ /* 0x000fe20003f24270 */
[----:B------:R-:W-:Y:S01]  /*1ae60*/  UIADD3 UR16, UR7, 0x100, URZ ;  /* 0x0000010007107890 */ /* 0x000fe2000fffe03f */
[----:B------:R-:W-:Y:S01]  /*1ae70*/  ISETP.NE.AND P0, PT, R12, 0x5, PT ;  /* 0x000000050c00780c */ /* 0x000fe20003f05270 */
[----:B------:R-:W-:Y:S01]  /*1ae80*/  UIADD3.X UR7, URZ, UR25, URZ, UP0, !UPT ;  /* 0x000000193f077290 */ /* 0x000fe200087fe43f */
[----:B------:R-:W-:-:S02]  /*1ae90*/  VIADD R11, R11, 0x40 ;  /* 0x000000400b0b7836 */ /* 0x000fc40000000000 */
[----:B0-----:R-:W-:Y:S02]  /*1aea0*/  SEL R5, RZ, 0x1, P0 ;  /* 0x00000001ff057807 */ /* 0x001fe40000000000 */
[----:B------:R-:W-:Y:S02]  /*1aeb0*/  SEL R12, R12, RZ, P0 ;  /* 0x000000ff0c0c7207 */ /* 0x000fe40000000000 */
[----:B------:R-:W-:Y:S01]  /*1aec0*/  LOP3.LUT R4, R4, R5, RZ, 0x3c, !PT ;  /* 0x0000000504047212 */ /* 0x000fe200078e3cff */
[----:B------:R-:W-:-:S03]  /*1aed0*/  UIADD3 UR17, UR8, 0x28100, URZ ;  /* 0x0002810008117890 */ /* 0x000fc6000fffe03f */
[----:B------:R-:W-:Y:S02]  /*1aee0*/  UMOV UR8, UR16 ;  /* 0x0000001000087c82 */ /* 0x000fe40008000000 */
[----:B------:R0:W-:Y:S02]  /*1aef0*/  UTMALDG.3D [UR8], [UR6], desc[UR14] ;  /* 0x00000e08060075b4 */ /* 0x0001e40008011000 */
[----:B0-----:R-:W-:Y:S01]  /*1af00*/  UMOV UR8, UR17 ;  /* 0x0000001100087c82 */ /* 0x001fe20008000000 */
[----:B------:R-:W-:Y:S02]  /*1af10*/  UMOV UR11, UR20 ;  /* 0x00000014000b7c82 */ /* 0x000fe40008000000 */
[----:B------:R0:W-:Y:S02]  /*1af20*/  UTMALDG.3D.MULTICAST [UR8], [UR28], UR27, desc[UR14] ;  /* 0x00000e081c0073b4 */ /* 0x0001e4000801181b */
[----:B0-----:R-:W-:Y:S05]  /*1af30*/  @P1 BRA `(.L_x_556) ;  /* 0xfffffffc003c1947 */ /* 0x001fea000383ffff */
.L_x_553:
[----:B------:R-:W-:Y:S05]  /*1af40*/  BSYNC B1 ;  /* 0x0000000000017941 */ /* 0x000fea0003800000 */
.L_x_552:
[----:B------:R-:W2:Y:S01]  /*1af50*/  LDL.LU R15, [R1+0x200] ;  /* 0x00020000010f7983 */ /* 0x000ea20000300800 */
[----:B------:R-:W-:Y:S01]  /*1af60*/  LOP3.LUT P0, RZ, R8, 0xff, RZ, 0xc0, !PT ;  /* 0x000000ff08ff7812 */ /* 0x000fe2000780c0ff */
[----:B------:R-:W-:Y:S02]  /*1af70*/  ULDC.64 UR6, c[0x0][0x650] ;  /* 0x0001940000067ab9 */ /* 0x000fe40000000a00 */
[----:B------:R-:W3:Y:S01]  /*1af80*/  LDL.LU R14, [R1+0x204] ;  /* 0x00020400010e7983 */ /* 0x000ee20000300800 */
[----:B------:R-:W-:Y:S01]  /*1af90*/  IADD3 R6, R6, UR18, RZ ;  /* 0x0000001206067c10 */ /* 0x000fe2000fffe0ff */
[----:B------:R-:W-:Y:S01]  /*1afa0*/  UISETP.GE.U32.AND UP0, UPT, UR18, 0x5, UPT ;  /* 0x000000051200788c */ /* 0x000fe2000bf06070 */
[----:B------:R-:W-:Y:S01]  /*1afb0*/  BSSY B1, `(.L_x_557) ;  /* 0x0000074000017945 */ /* 0x000fe20003800000 */
[----:B------:R-:W-:Y:S01]  /*1afc0*/  IMAD.MOV.U32 R4, RZ, RZ, -0x1 ;  /* 0xffffffffff047424 */ /* 0x000fe200078e00ff */
[----:B------:R-:W-:Y:S02]  /*1afd0*/  MOV R10, 0xffffffff ;  /* 0xffffffff000a7802 */ /* 0x000fe40000000f00 */
[----:B------:R-:W-:-:S02]  /*1afe0*/  PRMT R8, RZ, 0x7610, R8 ;  /* 0x00007610ff087816 */ /* 0x000fc40000000008 */
[----:B------:R-:W-:Y:S01]  /*1aff0*/  PLOP3.LUT P1, PT, PT, PT, UP0, 0x80, 0x0 ;  /* 0x000000000000781c */ /* 0x000fe20003f2f008 */
[----:B------:R-:W0:Y:S01]  /*1b000*/  @P0 S2R R3, SR_CgaCtaId ;  /* 0x0000000000030919 */ /* 0x000e220000008800 */
[----:B------:R-:W-:-:S04]  /*1b010*/  @P0 MOV R2, 0x400 ;  /* 0x0000040000020802 */ /* 0x000fc80000000f00 */
[----:B0-----:R-:W-:-:S04]  /*1b020*/  @P0 LEA R2, R3, R2, 0x18 ;  /* 0x0000000203020211 */ /* 0x001fc800078ec0ff */
[----:B------:R0:W-:Y:S01]  /*1b030*/  @P0 SYNCS.ARRIVE.TRANS64.A1T0 RZ, [R2+URZ+0x68], RZ ;  /* 0x000068ff02ff09a7 */ /* 0x0001e2000810003f */
[----:B------:R-:W-:Y:S01]  /*1b040*/  ISETP.GT.U32.AND P0, PT, R6, 0x4, PT ;  /* 0x000000040600780c */ /* 0x000fe20003f04070 */
[----:B0-----:R-:W-:-:S05]  /*1b050*/  IMAD.U32 R2, RZ, RZ, UR18 ;  /* 0x00000012ff027e24 */ /* 0x001fca000f8e00ff */
[----:B------:R-:W-:Y:S01]  /*1b060*/  ISETP.LT.U32.AND P0, PT, R2, 0x5, P0 ;  /* 0x000000050200780c */ /* 0x000fe20000701070 */
[----:B------:R-:W-:-:S05]  /*1b070*/  IMAD.WIDE.U32 R2, R6, -0x33333333, RZ ;  /* 0xcccccccd06027825 */ /* 0x000fca00078e00ff */
[----:B------:R-:W-:Y:S02]  /*1b080*/  SHF.R.U32.HI R5, RZ, 0x2, R3 ;  /* 0x00000002ff057819 */ /* 0x000fe40000011603 */
[----:B------:R-:W-:Y:S02]  /*1b090*/  SEL R3, RZ, 0x1, !P0 ;  /* 0x00000001ff037807 */ /* 0x000fe40004000000 */
[----:B------:R-:W-:Y:S01]  /*1b0a0*/  PRMT R2, RZ, 0x7610, R2 ;  /* 0x00007610ff027816 */ /* 0x000fe20000000002 */
[----:B------:R-:W-:Y:S01]  /*1b0b0*/  IMAD R6, R5, -0x5, R6 ;  /* 0xfffffffb05067824 */ /* 0x000fe200078e0206 */
[----:B------:R-:W-:Y:S01]  /*1b0c0*/  LOP3.LUT R0, R0, R3, RZ, 0x3c, !PT ;  /* 0x0000000300007212 */ /* 0x000fe200078e3cff */
[----:B------:R-:W-:-:S03]  /*1b0d0*/  IMAD.MOV.U32 R3, RZ, RZ, -0x1 ;  /* 0xffffffffff037424 */ /* 0x000fc600078e00ff */
[----:B------:R-:W-:Y:S02]  /*1b0e0*/  @P1 LOP3.LUT R0, R0, 0x1, R5, 0x78, !PT ;  /* 0x0000000100001812 */ /* 0x000fe400078e7805 */
[----:B---3--:R-:W-:-:S04]  /*1b0f0*/  IADD3 R14, P0, R14, UR22, RZ ;  /* 0x000000160e0e7c10 */ /* 0x008fc8000ff1e0ff */
[----:B--2---:R-:W-:Y:S01]  /*1b100*/  IADD3.X R15, R15, UR13, RZ, P0, !PT ;  /* 0x0000000d0f0f7c10 */ /* 0x004fe200087fe4ff */
[----:B------:R0:W-:Y:S01]  /*1b110*/  STL [R1+0x204], R14 ;  /* 0x0002040e01007387 */ /* 0x0001e20000100800 */
[----:B------:R-:W-:-:S03]  /*1b120*/  ISETP.GE.U32.AND P0, PT, R14, UR6, PT ;  /* 0x000000060e007c0c */ /* 0x000fc6000bf06070 */
[----:B------:R0:W-:Y:S01]  /*1b130*/  STL [R1+0x200], R15 ;  /* 0x0002000f01007387 */ /* 0x0001e20000100800 */
[----:B------:R-:W-:-:S13]  /*1b140*/  ISETP.GE.U32.AND.EX P0, PT, R15, UR7, PT, P0 ;  /* 0x000000070f007c0c */ /* 0x000fda000bf06100 */
[----:B0-----:R-:W-:Y:S05]  /*1b150*/  @P0 BRA `(.L_x_558) ;  /* 0x0000000400640947 */ /* 0x001fea0003800000 */
[----:B------:R-:W0:Y:S01]  /*1b160*/  S2R R7, SR_CTAID.X ;  /* 0x0000000000077919 */ /* 0x000e220000002500 */
[----:B------:R-:W-:Y:S01]  /*1b170*/  ULDC UR6, c[0x0][0x150] ;  /* 0x0000540000067ab9 */ /* 0x000fe20000000800 */
[----:B------:R-:W1:Y:S01]  /*1b180*/  LDC R4, c[0x0][0x144] ;  /* 0x00005100ff047b82 */ /* 0x000e620000000800 */
[----:B------:R-:W-:Y:S01]  /*1b190*/  UISETP.NE.AND UP0, UPT, UR45, URZ, UPT ;  /* 0x0000003f2d00728c */ /* 0x000fe2000bf05270 */
[----:B------:R-:W2:Y:S01]  /*1b1a0*/  S2R R5, SR_CTAID.Y ;  /* 0x0000000000057919 */ /* 0x000ea20000002600 */
[----:B------:R-:W-:-:S04]  /*1b1b0*/  ULDC UR9, c[0x0][0x630] ;  /* 0x00018c0000097ab9 */ /* 0x000fc80000000800 */
[----:B------:R-:W-:Y:S01]  /*1b1c0*/  PLOP3.LUT P0, PT, PT, PT, UP0, 0x80, 0x0 ;  /* 0x000000000000781c */ /* 0x000fe20003f0f008 */
[----:B------:R-:W3:Y:S01]  /*1b1d0*/  LDC R12, c[0x0][0x148] ;  /* 0x00005200ff0c7b82 */ /* 0x000ee20000000800 */
[----:B0-----:R-:W-:Y:S02]  /*1b1e0*/  I2FP.F32.U32 R2, R7 ;  /* 0x0000000700027245 */ /* 0x001fe40000201000 */
[----:B--2---:R-:W-:-:S03]  /*1b1f0*/  I2FP.F32.U32 R3, R5 ;  /* 0x0000000500037245 */ /* 0x004fc60000201000 */
[----:B------:R-:W-:Y:S01]  /*1b200*/  FMUL R2, R2, UR6 ;  /* 0x0000000602027c20 */ /* 0x000fe20008400000 */
[----:B------:R-:W-:Y:S02]  /*1b210*/  ULDC UR6, c[0x0][0x154] ;  /* 0x0000550000067ab9 */ /* 0x000fe40000000800 */
[----:B------:R-:W-:Y:S01]  /*1b220*/  FMUL R10, R3, UR6 ;  /* 0x00000006030a7c20 */ /* 0x000fe20008400000 */
[----:B------:R-:W-:Y:S02]  /*1b230*/  ULDC.64 UR6, c[0x0][0x628] ;  /* 0x00018a0000067ab9 */ /* 0x000fe40000000a00 */
[----:B------:R-:W0:Y:S08]  /*1b240*/  F2I.U32.TRUNC.NTZ R2, R2 ;  /* 0x0000000200027305 */ /* 0x000e30000020f000 */
[----:B------:R-:W2:Y:S01]  /*1b250*/  F2I.U32.TRUNC.NTZ R10, R10 ;  /* 0x0000000a000a7305 */ /* 0x000ea2000020f000 */
[----:B0-----:R-:W-:-:S02]  /*1b260*/  IMAD.MOV R3, RZ, RZ, -R2 ;  /* 0x000000ffff037224 */ /* 0x001fc400078e0a02 */
[----:B------:R-:W-:Y:S02]  /*1b270*/  IMAD.MOV.U32 R2, RZ, RZ, R14 ;  /* 0x000000ffff027224 */ /* 0x000fe400078e000e */
[----:B-1----:R-:W-:Y:S02]  /*1b280*/  IMAD R7, R4, R3, R7 ;  /* 0x0000000304077224 */ /* 0x002fe400078e0207 */
[----:B--2---:R-:W-:-:S04]  /*1b290*/  IMAD.MOV R3, RZ, RZ, -R10 ;  /* 0x000000ffff037224 */ /* 0x004fc800078e0a0a */
[----:B---3--:R-:W-:Y:S01]  /*1b2a0*/  @P0 IMAD R7, R12, R3, R5 ;  /* 0x000000030c070224 */ /* 0x008fe200078e0205 */
[----:B------:R-:W-:Y:S02]  /*1b2b0*/  ISETP.NE.U32.AND P0, PT, RZ, UR6, PT ;  /* 0x00000006ff007c0c */ /* 0x000fe4000bf05070 */
[----:B------:R-:W-:Y:S02]  /*1b2c0*/  MOV R3, R15 ;  /* 0x0000000f00037202 */ /* 0x000fe40000000f00 */
[----:B------:R-:W-:-:S13]  /*1b2d0*/  ISETP.NE.AND.EX P0, PT, RZ, UR7, PT, P0 ;  /* 0x00000007ff007c0c */ /* 0x000fda000bf05300 */
[----:B------:R-:W-:Y:S05]  /*1b2e0*/  @!P0 BRA `(.L_x_559) ;  /* 0x0000000000288947 */ /* 0x000fea0003800000 */
[----:B------:R-:W-:Y:S02]  /*1b2f0*/  ULDC UR8, c[0x0][0x634] ;  /* 0x00018d0000087ab9 */ /* 0x000fe40000000800 */
[----:B------:R-:W-:-:S05]  /*1b300*/  IADD3 R3, P0, R14, UR8, RZ ;  /* 0x000000080e037c10 */ /* 0x000fca000ff1e0ff */
[----:B------:R-:W-:-:S04]  /*1b310*/  IMAD.X R11, RZ, RZ, R15, P0 ;  /* 0x000000ffff0b7224 */ /* 0x000fc800000e060f */
[----:B------:R-:W-:-:S04]  /*1b320*/  IMAD.WIDE.U32 R4, R11, UR6, RZ ;  /* 0x000000060b047c25 */ /* 0x000fc8000f8e00ff */
[----:B------:R-:W-:-:S04]  /*1b330*/  IMAD.WIDE.U32 R4, P0, R3, UR7, R4 ;  /* 0x0000000703047c25 */ /* 0x000fc8000f800004 */
[----:B------:R-:W-:-:S04]  /*1b340*/  IMAD.WIDE.U32 R2, R3, UR6, RZ ;  /* 0x0000000603027c25 */ /* 0x000fc8000f8e00ff */
[----:B------:R-:W-:Y:S01]  /*1b350*/  IMAD.MOV.U32 R2, RZ, RZ, R5 ;  /* 0x000000ffff027224 */ /* 0x000fe200078e0005 */
[----:B------:R-:W-:Y:S01]  /*1b360*/  IADD3 RZ, P1, R3, R4, RZ ;  /* 0x0000000403ff7210 */ /* 0x000fe20007f3e0ff */
[----:B------:R-:W-:-:S04]  /*1b370*/  IMAD.X R3, RZ, RZ, RZ, P0 ;  /* 0x000000ffff037224 */ /* 0x000fc800000e06ff */
[----:B------:R-:W-:-:S08]  /*1b380*/  IMAD.WIDE.U32.X R2, R11, UR7, R2, P1 ;  /* 0x000000070b027c25 */ /* 0x000fd000088e0402 */
.L_x_559:
[--C-:B------:R-:W-:Y:S01]  /*1b390*/  SHF.R.U64 R10, R2, UR9, R3.reuse ;  /* 0x00000009020a7c19 */ /* 0x100fe20008001203 */
[----:B------:R-:W-:Y:S01]  /*1b3a0*/  ULDC.64 UR6, c[0x0][0x620] ;  /* 0x0001880000067ab9 */ /* 0x000fe20000000a00 */
[----:B------:R-:W-:Y:S01]  /*1b3b0*/  SHF.R.U32.HI R2, RZ, UR9, R3 ;  /* 0x00000009ff027c19 */ /* 0x000fe20008011603 */
[----:B------:R-:W-:Y:S01]  /*1b3c0*/  IMAD.MOV.U32 R3, RZ, RZ, R15 ;  /* 0x000000ffff037224 */ /* 0x000fe200078e000f */
[----:B------:R-:W-:Y:S01]  /*1b3d0*/  IADD3 R11, P0, RZ, -R10, RZ ;  /* 0x8000000aff0b7210 */ /* 0x000fe20007f1e0ff */
[----:B------:R-:W-:-:S03]  /*1b3e0*/  ULDC.64 UR8, c[0x0][0x640] ;  /* 0x0001900000087ab9 */ /* 0x000fc60000000a00 */
[----:B------:R-:W-:Y:S02]  /*1b3f0*/  IADD3.X R2, RZ, ~R2, RZ, P0, !PT ;  /* 0x80000002ff027210 */ /* 0x000fe400007fe4ff */
[----:B------:R-:W-:-:S03]  /*1b400*/  ISETP.NE.U32.AND P0, PT, RZ, UR8, PT ;  /* 0x00000008ff007c0c */ /* 0x000fc6000bf05070 */
[----:B------:R-:W-:Y:S01]  /*1b410*/  IMAD R2, R2, UR6, RZ ;  /* 0x0000000602027c24 */ /* 0x000fe2000f8e02ff */
[----:B------:R-:W-:-:S03]  /*1b420*/  ISETP.NE.AND.EX P0, PT, RZ, UR9, PT, P0 ;  /* 0x00000009ff007c0c */ /* 0x000fc6000bf05300 */
[----:B------:R-:W-:Y:S02]  /*1b430*/  IMAD R5, R11, UR7, R2 ;  /* 0x000000070b057c24 */ /* 0x000fe4000f8e0202 */
[----:B------:R-:W-:-:S04]  /*1b440*/  IMAD.MOV.U32 R2, RZ, RZ, R14 ;  /* 0x000000ffff027224 */ /* 0x000fc800078e000e */
[----:B------:R-:W-:Y:S01]  /*1b450*/  IMAD.WIDE.U32 R2, R11, UR6, R2 ;  /* 0x000000060b027c25 */ /* 0x000fe2000f8e0002 */
[----:B------:R-:W-:-:S03]  /*1b460*/  ULDC UR6, c[0x0][0x618] ;  /* 0x0001860000067ab9 */ /* 0x000fc60000000800 */
[----:B------:R-:W-:-:S05]  /*1b470*/  IMAD.IADD R3, R3, 0x1, R5 ;  /* 0x0000000103037824 */ /* 0x000fca00078e0205 */
[--C-:B------:R-:W-:Y:S02]  /*1b480*/  SHF.R.U64 R11, R2, UR6, R3.reuse ;  /* 0x00000006020b7c19 */ /* 0x100fe40008001203 */
[----:B------:R-:W-:Y:S01]  /*1b490*/  SHF.R.U32.HI R2, RZ, UR6, R3 ;  /* 0x00000006ff027c19 */ /* 0x000fe20008011603 */
[----:B------:R-:W-:-:S03]  /*1b4a0*/  ULDC UR6, c[0x0][0x608] ;  /* 0x0001820000067ab9 */ /* 0x000fc60000000800 */
[--C-:B------:R-:W-:Y:S02]  /*1b4b0*/  SHF.R.U32.HI R3, RZ, UR6, R2.reuse ;  /* 0x00000006ff037c19 */ /* 0x100fe40008011602 */
[----:B------:R-:W-:Y:S01]  /*1b4c0*/  SHF.R.U64 R12, R11, UR6, R2 ;  /* 0x000000060b0c7c19 */ /* 0x000fe20008001202 */
[----:B------:R-:W-:Y:S02]  /*1b4d0*/  ULDC UR6, c[0x0][0x658] ;  /* 0x0001960000067ab9 */ /* 0x000fe40000000800 */
[--C-:B------:R-:W-:Y:S02]  /*1b4e0*/  SHF.R.U32.HI R14, RZ, UR6, R3.reuse ;  /* 0x00000006ff0e7c19 */ /* 0x100fe40008011603 */
[----:B------:R-:W-:-:S03]  /*1b4f0*/  SHF.R.U64 R13, R12, UR6, R3 ;  /* 0x000000060c0d7c19 */ /* 0x000fc60008001203 */
[----:B------:R-:W-:Y:S01]  /*1b500*/  IMAD.MOV.U32 R3, RZ, RZ, R14 ;  /* 0x000000ffff037224 */ /* 0x000fe200078e000e */
[----:B------:R-:W-:Y:S01]  /*1b510*/  MOV R2, R13 ;  /* 0x0000000d00027202 */ /* 0x000fe20000000f00 */
[----:B------:R-:W-:Y:S06]  /*1b520*/  @!P0 BRA `(.L_x_560) ;  /* 0x0000000000288947 */ /* 0x000fec0003800000 */
[----:B------:R-:W-:Y:S02]  /*1b530*/  ULDC UR6, c[0x0][0x64c] ;  /* 0x0001930000067ab9 */ /* 0x000fe40000000800 */
[----:B------:R-:W-:-:S05]  /*1b540*/  IADD3 R3, P0, R13, UR6, RZ ;  /* 0x000000060d037c10 */ /* 0x000fca000ff1e0ff */
[----:B------:R-:W-:-:S04]  /*1b550*/  IMAD.X R14, RZ, RZ, R14, P0 ;  /* 0x000000ffff0e7224 */ /* 0x000fc800000e060e */
[----:B------:R-:W-:-:S04]  /*1b560*/  IMAD.WIDE.U32 R4, R14, UR8, RZ ;  /* 0x000000080e047c25 */ /* 0x000fc8000f8e00ff */
[----:B------:R-:W-:-:S04]  /*1b570*/  IMAD.WIDE.U32 R4, P0, R3, UR9, R4 ;  /* 0x0000000903047c25 */ /* 0x000fc8000f800004 */
[----:B------:R-:W-:Y:S01]  /*1b580*/  IMAD.WIDE.U32 R2, R3, UR8, RZ ;  /* 0x0000000803027c25 */ /* 0x000fe2000f8e00ff */
[----:B------:R-:W-:-:S04]  /*1b590*/  MOV R2, R5 ;  /* 0x0000000500027202 */ /* 0x000fc80000000f00 */
[----:B------:R-:W-:Y:S01]  /*1b5a0*/  IADD3 RZ, P1, R3, R4, RZ ;  /* 0x0000000403ff7210 */ /* 0x000fe20007f3e0ff */
[----:B------:R-:W-:-:S04]  /*1b5b0*/  IMAD.X R3, RZ, RZ, RZ, P0 ;  /* 0x000000ffff037224 */ /* 0x000fc800000e06ff */
[----:B------:R-:W-:-:S08]  /*1b5c0*/  IMAD.WIDE.U32.X R2, R14, UR9, R2, P1 ;  /* 0x000000090e027c25 */ /* 0x000fd000088e0402 */
.L_x_560:
[----:B------:R-:W-:Y:S01]  /*1b5d0*/  ULDC UR6, c[0x0][0x648] ;  /* 0x0001920000067ab9 */ /* 0x000fe20000000800 */
[----:B------:R-:W-:Y:S01]  /*1b5e0*/  LOP3.LUT R12, R12, UR19, RZ, 0xc0, !PT ;  /* 0x000000130c0c7c12 */ /* 0x000fe2000f8ec0ff */
[----:B------:R-:W-:Y:S01]  /*1b5f0*/  UISETP.NE.AND UP0, UPT, UR45, URZ, UPT ;  /* 0x0000003f2d00728c */ /* 0x000fe2000bf05270 */
[----:B------:R-:W-:Y:S01]  /*1b600*/  SHF.R.U64 R3, R2, UR6, R3 ;  /* 0x0000000602037c19 */ /* 0x000fe20008001203 */
[----:B------:R-:W-:Y:S01]  /*1b610*/  ULDC UR6, c[0x0][0x638] ;  /* 0x00018e0000067ab9 */ /* 0x000fe20000000800 */
[----:B------:R-:W-:-:S03]  /*1b620*/  LOP3.LUT R4, R11, UR4, RZ, 0xc0, !PT ;  /* 0x000000040b047c12 */ /* 0x000fc6000f8ec0ff */
[----:B------:R-:W-:Y:S01]  /*1b630*/  IMAD.MOV R2, RZ, RZ, -R3 ;  /* 0x000000ffff027224 */ /* 0x000fe200078e0a03 */
[----:B------:R-:W-:Y:S01]  /*1b640*/  PLOP3.LUT P0, PT, PT, PT, UP0, 0x40, 0x0 ;  /* 0x000000000000781c */ /* 0x000fe20003f0e808 */
[----:B------:R-:W-:Y:S01]  /*1b650*/  IMAD R12, R3, UR5, R12 ;  /* 0x00000005030c7c24 */ /* 0x000fe2000f8e020c */
[----:B------:R-:W-:Y:S01]  /*1b660*/  PLOP3.LUT P1, PT, PT, PT, UP0, 0x40, 0x0 ;  /* 0x000000000000781c */ /* 0x000fe20003f2e808 */
[----:B------:R-:W-:Y:S01]  /*1b670*/  IMAD R13, R2, UR6, R13 ;  /* 0x00000006020d7c24 */ /* 0x000fe2000f8e020d */
[----:B------:R-:W-:Y:S01]  /*1b680*/  ULDC UR6, c[0x0][0x610] ;  /* 0x0001840000067ab9 */ /* 0x000fe20000000800 */
[----:B------:R-:W-:Y:S02]  /*1b690*/  IMAD.MOV.U32 R2, RZ, RZ, 0x1 ;  /* 0x00000001ff027424 */ /* 0x000fe400078e00ff */
[----:B------:R-:W-:Y:S01]  /*1b6a0*/  IMAD R7, R12, UR6, R7 ;  /* 0x000000060c077c24 */ /* 0x000fe2000f8e0207 */
[----:B------:R-:W-:Y:S02]  /*1b6b0*/  ULDC UR6, c[0x0][0x600] ;  /* 0x0001800000067ab9 */ /* 0x000fe40000000800 */
[----:B------:R-:W-:-:S05]  /*1b6c0*/  IMAD R4, R13, UR6, R4 ;  /* 0x000000060d047c24 */ /* 0x000fca000f8e0204 */
[----:B------:R-:W-:Y:S02]  /*1b6d0*/  SEL R3, R4, R7, P0 ;  /* 0x0000000704037207 */ /* 0x000fe40000000000 */
[----:B------:R-:W-:-:S07]  /*1b6e0*/  SEL R4, R7, R4, P1 ;  /* 0x0000000407047207 */ /* 0x000fce0000800000 */
.L_x_558:
[----:B------:R-:W-:Y:S05]  /*1b6f0*/  BSYNC B1 ;  /* 0x0000000000017941 */ /* 0x000fea0003800000 */
.L_x_557:
[----:B------:R-:W-:-:S13]  /*1b700*/  LOP3.LUT P0, RZ, R2, 0xff, RZ, 0xc0, !PT ;  /* 0x000000ff02ff7812 */ /* 0x000fda000780c0ff */
[----:B------:R-:W-:Y:S05]  /*1b710*/  @P0 BRA `(.L_x_561) ;  /* 0xfffffff400100947 */ /* 0x000fea000383ffff */
[----:B------:R-:W-:Y:S05]  /*1b720*/  BSYNC B0 ;  /* 0x0000000000007941 */ /* 0x000fea0003800000 */
.L_x_550:
[----:B------:R-:W-:-:S03]  /*1b730*/  UMOV UR6, 0xffffffff ;  /* 0xffffffff00067882 */ /* 0x000fc60000000000 */
[----:B------:R-:W-:Y:S05]  /*1b740*/  BRA.DIV UR6, `(.L_x_562) ;  /* 0x00000006063c7947 */ /* 0x000fea000b800000 */
[----:B------:R-:W-:-:S13]  /*1b750*/  ELECT P6, URZ, PT ;  /* 0x00000000003f782f */ /* 0x000fda00038c0000 */
.L_x_577:
[----:B------:R-:W-:Y:S04]  /*1b760*/  BSSY B0, `(.L_x_563) ;  /* 0x0000035000007945 */ /* 0x000fe80003800000 */
[----:B------:R-:W-:Y:S05]  /*1b770*/  @!P6 BRA `(.L_x_564) ;  /* 0x0000000000cce947 */ /* 0x000fea0003800000 */
[----:B------:R-:W-:-:S04]  /*1b780*/  ULOP3.LUT UR6, UR40, 0x2, URZ, 0xfc, !UPT ;  /* 0x0000000228067892 */ /* 0x000fc8000f8efc3f */
[----:B------:R-:W-:-:S06]  /*1b790*/  UISETP.NE.AND UP0, UPT, UR6, 0x3, UPT ;  /* 0x000000030600788c */ /* 0x000fcc000bf05270 */
[----:B------:R-:W-:-:S13]  /*1b7a0*/  PLOP3.LUT P0, PT, PT, PT, UP0, 0x80, 0x0 ;  /* 0x000000000000781c */ /* 0x000fda0003f0f008 */
[----:B------:R-:W-:Y:S05]  /*1b7b0*/  @!P0 BRA `(.L_x_565) ;  /* 0x0000000000048947 */ /* 0x000fea0003800000 */
[----:B------:R-:W-:Y:S01]  /*1b7c0*/  BPT.TRAP 0x1 ;  /* 0x000000040000795c */ /* 0x000fe20000300000 */
.L_x_565:
[----:B------:R-:W0:Y:S01]  /*1b7d0*/  S2R R3, SR_CgaCtaId ;  /* 0x0000000000037919 */ /* 0x000e220000008800 */
[----:B------:R-:W-:-:S04]  /*1b7e0*/  MOV R2, 0x400 ;  /* 0x0000040000027802 */ /* 0x000fc80000000f00 */
[----:B0-----:R-:W-:Y:S02]  /*1b7f0*/  LEA R3, R3, R2, 0x18 ;  /* 0x0000000203037211 */ /* 0x001fe400078ec0ff */
[----:B------:R-:W-:-:S03]  /*1b800*/  SHF.L.U32 R2, R0, 0x1f, RZ ;  /* 0x0000001f00027819 */ /* 0x000fc600000006ff */
[----:B------:R-:W-:-:S05]  /*1b810*/  VIADD R3, R3, 0x28 ;  /* 0x0000002803037836 */ /* 0x000fca0000000000 */
[----:B------:R-:W-:-:S04]  /*1b820*/  LEA R5, R6, R3, 0x3 ;  /* 0x0000000306057211 */ /* 0x000fc800078e18ff */
[----:B------:R-:W0:Y:S02]  /*1b830*/  SYNCS.PHASECHK.TRANS64.TRYWAIT P0, [R5+URZ], R2 ;  /* 0x00000002050075a7 */ /* 0x000e24000800017f */
[----:B0-----:R-:W-:Y:S05]  /*1b840*/  @!P0 BRA `(.L_x_566) ;  /* 0x00000004001c8947 */ /* 0x001fea0003800000 */
.L_x_578:
[----:B------:R-:W-:-:S05]  /*1b850*/  VIADD R6, R6, 0x1 ;  /* 0x0000000106067836 */ /* 0x000fca0000000000 */
[----:B------:R-:W-:-:S04]  /*1b860*/  ISETP.NE.AND P0, PT, R6, 0x5, PT ;  /* 0x000000050600780c */ /* 0x000fc80003f05270 */
[----:B0-----:R-:W-:Y:S02]  /*1b870*/  SEL R5, RZ, 0x1, P0 ;  /* 0x00000001ff057807 */ /* 0x001fe40000000000 */
[----:B------:R-:W-:Y:S02]  /*1b880*/  SEL R6, R6, RZ, P0 ;  /* 0x000000ff06067207 */ /* 0x000fe40000000000 */
[----:B------:R-:W-:-:S03]  /*1b890*/  LOP3.LUT R5, R0, R5, RZ, 0x3c, !PT ;  /* 0x0000000500057212 */ /* 0x000fc600078e3cff */
[----:B------:R-:W-:Y:S01]  /*1b8a0*/  IMAD R7, R6, 0x8, R3 ;  /* 0x0000000806077824 */ /* 0x000fe200078e0203 */
[----:B------:R-:W-:-:S04]  /*1b8b0*/  SHF.L.U32 R0, R5, 0x1f, RZ ;  /* 0x0000001f05007819 */ /* 0x000fc800000006ff */
[----:B------:R-:W0:Y:S02]  /*1b8c0*/  SYNCS.PHASECHK.TRANS64.TRYWAIT P0, [R7+URZ], R0 ;  /* 0x00000000070075a7 */ /* 0x000e24000800017f */
[----:B0-----:R-:W-:Y:S05]  /*1b8d0*/  @!P0 BRA `(.L_x_567) ;  /* 0x00000004000c8947 */ /* 0x001fea0003800000 */
.L_x_579:
[----:B0-----:R-:W-:-:S05]  /*1b8e0*/  VIADD R0, R6, 0x1 ;  /* 0x0000000106007836 */ /* 0x001fca0000000000 */
[----:B------:R-:W-:-:S04]  /*1b8f0*/  ISETP.NE.AND P0, PT, R0, 0x5, PT ;  /* 0x000000050000780c */ /* 0x000fc80003f05270 */
[----:B------:R-:W-:Y:S02]  /*1b900*/  SEL R2, RZ, 0x1, P0 ;  /* 0x00000001ff027807 */ /* 0x000fe40000000000 */
[----:B------:R-:W-:Y:S02]  /*1b910*/  SEL R4, R0, RZ, P0 ;  /* 0x000000ff00047207 */ /* 0x000fe40000000000 */
[----:B------:R-:W-:Y:S02]  /*1b920*/  LOP3.LUT R5, R5, R2, RZ, 0x3c, !PT ;  /* 0x0000000205057212 */ /* 0x000fe400078e3cff */
[----:B------:R-:W-:Y:S02]  /*1b930*/  LEA R7, R4, R3, 0x3 ;  /* 0x0000000304077211 */ /* 0x000fe400078e18ff */
[----:B------:R-:W-:-:S04]  /*1b940*/  SHF.L.U32 R0, R5, 0x1f, RZ ;  /* 0x0000001f05007819 */ /* 0x000fc800000006ff */
[----:B------:R-:W0:Y:S02]  /*1b950*/  SYNCS.PHASECHK.TRANS64.TRYWAIT P0, [R7+URZ], R0 ;  /* 0x00000000070075a7 */ /* 0x000e24000800017f */
[----:B0-----:R-:W-:Y:S05]  /*1b960*/  @!P0 BRA `(.L_x_568) ;  /* 0x0000000000fc8947 */ /* 0x001fea0003800000 */
.L_x_580:
[----:B0-----:R-:W-:-:S05]  /*1b970*/  VIADD R0, R4, 0x1 ;  /* 0x0000000104007836 */ /* 0x001fca0000000000 */
[----:B------:R-:W-:-:S04]  /*1b980*/  ISETP.NE.AND P0, PT, R0, 0x5, PT ;  /* 0x000000050000780c */ /* 0x000fc80003f05270 */
[----:B------:R-:W-:Y:S02]  /*1b990*/  SEL R2, RZ, 0x1, P0 ;  /* 0x00000001ff027807 */ /* 0x000fe40000000000 */
[----:B------:R-:W-:Y:S02]  /*1b9a0*/  SEL R4, R0, RZ, P0 ;  /* 0x000000ff00047207 */ /* 0x000fe40000000000 */
[----:B------:R-:W-:-:S03]  /*1b9b0*/  LOP3.LUT R5, R5, R2, RZ, 0x3c, !PT ;  /* 0x0000000205057212 */ /* 0x000fc600078e3cff */
[----:B------:R-:W-:Y:S01]  /*1b9c0*/  IMAD R7, R4, 0x8, R3 ;  /* 0x0000000804077824 */ /* 0x000fe200078e0203 */
[----:B------:R-:W-:-:S04]  /*1b9d0*/  SHF.L.U32 R0, R5, 0x1f, RZ ;  /* 0x0000001f05007819 */ /* 0x000fc800000006ff */
[----:B------:R-:W0:Y:S02]  /*1b9e0*/  SYNCS.PHASECHK.TRANS64.TRYWAIT P0, [R7+URZ], R0 ;  /* 0x00000000070075a7 */ /* 0x000e24000800017f */
[----:B0-----:R-:W-:Y:S05]  /*1b9f0*/  @!P0 BRA `(.L_x_569) ;  /* 0x0000000000ec8947 */ /* 0x001fea0003800000 */
.L_x_581:
[----:B0-----:R-:W-:-:S05]  /*1ba00*/  VIADD R0, R4, 0x1 ;  /* 0x0000000104007836 */ /* 0x001fca0000000000 */
[----:B------:R-:W-:-:S04]  /*1ba10*/  ISETP.NE.AND P0, PT, R0, 0x5, PT ;  /* 0x000000050000780c */ /* 0x000fc80003f05270 */
[----:B------:R-:W-:Y:S02]  /*1ba20*/  SEL R2, RZ, 0x1, P0 ;  /* 0x00000001ff027807 */ /* 0x000fe40000000000 */
[----:B------:R-:W-:Y:S02]  /*1ba30*/  SEL R0, R0, RZ, P0 ;  /* 0x000000ff00007207 */ /* 0x000fe40000000000 */
[----:B------:R-:W-:Y:S02]  /*1ba40*/  LOP3.LUT R2, R5, R2, RZ, 0x3c, !PT ;  /* 0x0000000205027212 */ /* 0x000fe400078e3cff */
[----:B------:R-:W-:Y:S02]  /*1ba50*/  LEA R3, R0, R3, 0x3 ;  /* 0x0000000300037211 */ /* 0x000fe400078e18ff */
[----:B------:R-:W-:-:S07]  /*1ba60*/  SHF.L.U32 R0, R2, 0x1f, RZ ;  /* 0x0000001f02007819 */ /* 0x000fce00000006ff */
.L_x_570:
[----:B0-----:R0:W1:Y:S02]  /*1ba70*/  SYNCS.PHASECHK.TRANS64.TRYWAIT P0, [R3+URZ], R0 ;  /* 0x00000000030075a7 */ /* 0x001064000800017f */
[----:B-1----:R-:W-:Y:S05]  /*1ba80*/  @!P0 NANOSLEEP.SYNCS 0x989680 ;  /* 0x009896800000895d */ /* 0x002fea0003900000 */
[----:B------:R-:W1:Y:S02]  /*1ba90*/  @!P0 SYNCS.PHASECHK.TRANS64 P0, [R3+URZ], R0 ;  /* 0x00000000030085a7 */ /* 0x000e64000800007f */
[----:B-1----:R-:W-:Y:S05]  /*1baa0*/  @!P0 BRA `(.L_x_570) ;  /* 0xfffffffc00f08947 */ /* 0x002fea000383ffff */
.L_x_564:
[----:B------:R-:W-:Y:S05]  /*1bab0*/  BSYNC B0 ;  /* 0x0000000000007941 */ /* 0x000fea0003800000 */
.L_x_563:
[----:B------:R-:W-:Y:S05]  /*1bac0*/  EXIT ;  /* 0x000000000000794d */ /* 0x000fea0003800000 */
.L_x_21:
[----:B-1----:R1:W2:Y:S02]  /*1bad0*/  SYNCS.PHASECHK.TRANS64.TRYWAIT P1, [R4+URZ], R3 ;  /* 0x00000003040075a7 */ /* 0x0022a4000802017f */
[----:B--2---:R-:W-:Y:S05]  /*1bae0*/  @!P1 NANOSLEEP.SYNCS 0x989680 ;  /* 0x009896800000995d */ /* 0x004fea0003900000 */
[----:B------:R-:W2:Y:S02]  /*1baf0*/  @!P1 SYNCS.PHASECHK.TRANS64 P1, [R4+URZ], R3 ;  /* 0x00000003040095a7 */ /* 0x000ea4000802007f */
[----:B--2---:R-:W-:Y:S05]  /*1bb00*/  @!P1 BRA `(.L_x_21) ;  /* 0xfffffffc00f09947 */ /* 0x004fea000383ffff */
[----:B------:R-:W-:Y:S05]  /*1bb10*/  BRA `(.L_x_20) ;  /* 0xfffffe5c00007947 */ /* 0x000fea000383ffff */
.L_x_26:
[----:B-1----:R1:W2:Y:S02]  /*1bb20*/  SYNCS.PHASECHK.TRANS64.TRYWAIT P1, [R4+URZ], R5 ;  /* 0x00000005040075a7 */ /* 0x0022a4000802017f */
[----:B--2---:R-:W-:Y:S05]  /*1bb30*/  @!P1 NANOSLEEP.SYNCS 0x989680 ;  /* 0x009896800000995d */ /* 0x004fea0003900000 */
[----:B------:R-:W2:Y:S02]  /*1bb40*/  @!P1 SYNCS.PHASECHK.TRANS64 P1, [R4+URZ], R5 ;  /* 0x00000005040095a7 */ /* 0x000ea4000802007f */
[----:B--2---:R-:W-:Y:S05]  /*1bb50*/  @!P1 BRA `(.L_x_26) ;  /* 0xfffffffc00f09947 */ /* 0x004fea000383ffff */
[----:B------:R-:W-:Y:S05]  /*1bb60*/  BRA `(.L_x_25) ;  /* 0xfffffe9000907947 */ /* 0x000fea000383ffff */
.L_x_551:
[----:B------:R-:W-:Y:S01]  /*1bb70*/  BSSY B1, `(.L_x_571) ;  /* 0x0000006000017945 */ /* 0x000fe20003800000 */
[----:B------:R-:W-:-:S07]  /*1bb80*/  IMAD.MOV.U32 R15, RZ, RZ, -0x1 ;  /* 0xffffffffff0f7424 */ /* 0x000fce00078e00ff */
[----:B------:R-:W-:Y:S05]  /*1bb90*/  WARPSYNC.COLLECTIVE R15, `(.L_x_572) ;  /* 0x000000000f0c7348 */ /* 0x000fea0003c00000 */
[----:B------:R-:W-:Y:S02]  /*1bba0*/  ELECT P6, UR62, PT ;  /* 0x00000000003e782f */ /* 0x000fe400038c0000 */
[----:B------:R-:W-:Y:S01]  /*1bbb0*/  MOV R14, UR62 ;  /* 0x0000003e000e7c02 */ /* 0x000fe20008000f00 */
[----:B------:R-:W-:Y:S10]  /*1bbc0*/  ENDCOLLECTIVE ;  /* 0x000000000000791b */ /* 0x000ff40003800000 */
.L_x_572:
[----:B------:R-:W-:Y:S05]  /*1bbd0*/  BSYNC B1 ;  /* 0x0000000000017941 */ /* 0x000fea0003800000 */
.L_x_571:
[----:B------:R-:W-:Y:S05]  /*1bbe0*/  BRA `(.L_x_573) ;  /* 0xffffffec00e87947 */ /* 0x000fea000383ffff */
.L_x_554:
[----:B0-----:R0:W1:Y:S02]  /*1bbf0*/  SYNCS.PHASECHK.TRANS64.TRYWAIT P0, [R5+URZ+0x28], R14 ;  /* 0x0000280e050075a7 */ /* 0x001064000800017f */
[----:B-1----:R-:W-:Y:S05]  /*1bc00*/  @!P0 NANOSLEEP.SYNCS 0x989680 ;  /* 0x009896800000895d */ /* 0x002fea0003900000 */
[----:B------:R-:W1:Y:S02]  /*1bc10*/  @!P0 SYNCS.PHASECHK.TRANS64 P0, [R5+URZ+0x28], R14 ;  /* 0x0000280e050085a7 */ /* 0x000e64000800007f */
[----:B-1----:R-:W-:Y:S05]  /*1bc20*/  @!P0 BRA `(.L_x_554) ;  /* 0xfffffffc00f08947 */ /* 0x002fea000383ffff */
[----:B------:R-:W-:Y:S05]  /*1bc30*/  BRA `(.L_x_574) ;  /* 0xfffffff000207947 */ /* 0x000fea000383ffff */
.L_x_562:
[----:B------:R-:W-:Y:S01]  /*1bc40*/  BSSY B0, `(.L_x_575) ;  /* 0x0000006000007945 */ /* 0x000fe20003800000 */
[----:B------:R-:W-:-:S07]  /*1bc50*/  IMAD.MOV.U32 R15, RZ, RZ, -0x1 ;  /* 0xffffffffff0f7424 */ /* 0x000fce00078e00ff */
[----:B------:R-:W-:Y:S05]  /*1bc60*/  WARPSYNC.COLLECTIVE R15, `(.L_x_576) ;  /* 0x000000000f0c7348 */ /* 0x000fea0003c00000 */
[----:B------:R-:W-:Y:S02]  /*1bc70*/  ELECT P6, UR62, PT ;  /* 0x00000000003e782f */ /* 0x000fe400038c0000 */
[----:B------:R-:W-:Y:S01]  /*1bc80*/  MOV R14, UR62 ;  /* 0x0000003e000e7c02 */ /* 0x000fe20008000f00 */
[----:B------:R-:W-:Y:S10]  /*1bc90*/  ENDCOLLECTIVE ;  /* 0x000000000000791b */ /* 0x000ff40003800000 */
.L_x_576:
[----:B------:R-:W-:Y:S05]  /*1bca0*/  BSYNC B0 ;  /* 0x0000000000007941 */ /* 0x000fea0003800000 */
.L_x_575:
[----:B------:R-:W-:Y:S05]  /*1bcb0*/  BRA `(.L_x_577) ;  /* 0xfffffff800a87947 */ /* 0x000fea000383ffff */
.L_x_566:
[----:B0-----:R0:W1:Y:S02]  /*1bcc0*/  SYNCS.PHASECHK.TRANS64.TRYWAIT P0, [R5+URZ], R2 ;  /* 0x00000002050075a7 */ /* 0x001064000800017f */
[----:B-1----:R-:W-:Y:S05]  /*1bcd0*/  @!P0 NANOSLEEP.SYNCS 0x989680 ;  /* 0x009896800000895d */ /* 0x002fea0003900000 */
[----:B------:R-:W1:Y:S02]  /*1bce0*/  @!P0 SYNCS.PHASECHK.TRANS64 P0, [R5+URZ], R2 ;  /* 0x00000002050085a7 */ /* 0x000e64000800007f */
[----:B-1----:R-:W-:Y:S05]  /*1bcf0*/  @!P0 BRA `(.L_x_566) ;  /* 0xfffffffc00f08947 */ /* 0x002fea000383ffff */
[----:B------:R-:W-:Y:S05]  /*1bd00*/  BRA `(.L_x_578) ;  /* 0xfffffff800d07947 */ /* 0x000fea000383ffff */
.L_x_567:
[----:B0-----:R0:W1:Y:S02]  /*1bd10*/  SYNCS.PHASECHK.TRANS64.TRYWAIT P0, [R7+URZ], R0 ;  /* 0x00000000070075a7 */ /* 0x001064000800017f */
[----:B-1----:R-:W-:Y:S05]  /*1bd20*/  @!P0 NANOSLEEP.SYNCS 0x989680 ;  /* 0x009896800000895d */ /* 0x002fea0003900000 */
[----:B------:R-:W1:Y:S02]  /*1bd30*/  @!P0 SYNCS.PHASECHK.TRANS64 P0, [R7+URZ], R0 ;  /* 0x00000000070085a7 */ /* 0x000e64000800007f */
[----:B-1----:R-:W-:Y:S05]  /*1bd40*/  @!P0 BRA `(.L_x_567) ;  /* 0xfffffffc00f08947 */ /* 0x002fea000383ffff */
[----:B------:R-:W-:Y:S05]  /*1bd50*/  BRA `(.L_x_579) ;  /* 0xfffffff800e07947 */ /* 0x000fea000383ffff */
.L_x_568:
[----:B0-----:R0:W1:Y:S02]  /*1bd60*/  SYNCS.PHASECHK.TRANS64.TRYWAIT P0, [R7+URZ], R0 ;  /* 0x00000000070075a7 */ /* 0x001064000800017f */
[----:B-1----:R-:W-:Y:S05]  /*1bd70*/  @!P0 NANOSLEEP.SYNCS 0x989680 ;  /* 0x009896800000895d */ /* 0x002fea0003900000 */
[----:B------:R-:W1:Y:S02]  /*1bd80*/  @!P0 SYNCS.PHASECHK.TRANS64 P0, [R7+URZ], R0 ;  /* 0x00000000070085a7 */ /* 0x000e64000800007f */
[----:B-1----:R-:W-:Y:S05]  /*1bd90*/  @!P0 BRA `(.L_x_568) ;  /* 0xfffffffc00f08947 */ /* 0x002fea000383ffff */
[----:B------:R-:W-:Y:S05]  /*1bda0*/  BRA `(.L_x_580) ;  /* 0xfffffff800f07947 */ /* 0x000fea000383ffff */
.L_x_569:
[----:B0-----:R0:W1:Y:S02]  /*1bdb0*/  SYNCS.PHASECHK.TRANS64.TRYWAIT P0, [R7+URZ], R0 ;  /* 0x00000000070075a7 */ /* 0x001064000800017f */
[----:B-1----:R-:W-:Y:S05]  /*1bdc0*/  @!P0 NANOSLEEP.SYNCS 0x989680 ;  /* 0x009896800000895d */ /* 0x002fea0003900000 */
[----:B------:R-:W1:Y:S02]  /*1bdd0*/  @!P0 SYNCS.PHASECHK.TRANS64 P0, [R7+URZ], R0 ;  /* 0x00000000070085a7 */ /* 0x000e64000800007f */
[----:B-1----:R-:W-:Y:S05]  /*1bde0*/  @!P0 BRA `(.L_x_569) ;  /* 0xfffffffc00f08947 */ /* 0x002fea000383ffff */
[----:B------:R-:W-:Y:S05]  /*1bdf0*/  BRA `(.L_x_581) ;  /* 0xfffffffc00007947 */ /* 0x000fea000383ffff */
.L_x_582:
[----:B------:R-:W-:-:S00]  /*1be00*/  BRA `(.L_x_582) ;  /* 0xfffffffc00fc7947 */ /* 0x000fc0000383ffff */
[----:B------:R-:W-:-:S00]  /*1be10*/  NOP ;  /* 0x0000000000007918 */ /* 0x000fc00000000000 */
        /* <DEDUP_REMOVED lines=14> */
.L_x_583:


//--------------------- .nv.global.init           --------------------------
	.section	.nv.global.init,"aw",@progbits
.nv.global.init:
	.type		$str$22,@object
	.size		$str$22,($str$23 - $str$22)
$str$22:
        /*0000*/ 	.byte	0x6b, 0x5f, 0x74, 0x69, 0x6c, 0x65, 0x5f, 0x63, 0x6f, 0x75, 0x6e, 0x74, 0x20, 0x3e, 0x3d, 0x20
        /*0010*/ 	.byte	0x31, 0x00
	.type		$str$23,@object
	.size		$str$23,(__unnamed_1 - $str$23)
$str$23:
        /*0012*/ 	.byte	0x2f, 0x74, 0x6d, 0x70, 0x2f, 0x63, 0x75, 0x74, 0x6c, 0x61, 0x73, 0x73, 0x5f, 0x73, 0x77, 0x65
        /*0022*/ 	.byte	0x65, 0x70, 0x5f, 0x73, 0x72, 0x63, 0x2f, 0x69, 0x6e, 0x63, 0x6c, 0x75, 0x64, 0x65, 0x2f, 0x63
        /*0032*/ 	.byte	0x75, 0x74, 0x6c, 0x61, 0x73, 0x73, 0x2f, 0x67, 0x65, 0x6d, 0x6d, 0x2f, 0x63, 0x6f, 0x6c, 0x6c
        /*0042*/ 	.byte	0x65, 0x63, 0x74, 0x69, 0x76, 0x65, 0x2f, 0x73, 0x6d, 0x39, 0x30, 0x5f, 0x6d, 0x6d, 0x61, 0x5f
        /*0052*/ 	.byte	0x74, 0x6d, 0x61, 0x5f, 0x67, 0x6d, 0x6d, 0x61, 0x5f, 0x73, 0x73, 0x5f, 0x77, 0x61, 0x72, 0x70
        /*0062*/ 	.byte	0x73, 0x70, 0x65, 0x63, 0x69, 0x61, 0x6c, 0x69, 0x7a, 0x65, 0x64, 0x2e, 0x68, 0x70, 0x70, 0x00
	.type		__unnamed_1,@object
	.size		__unnamed_1,(.L_0 - __unnamed_1)
__unnamed_1:
        /* <DEDUP_REMOVED lines=182> */
        /*0bd2*/ 	.byte	0x5d, 0x00
.L_0:


//--------------------- .nv.shared._ZN7cutlass13device_kernelINS_4gemm6kernel13GemmUniversalIN4cute5tupleIJiiiiEEENS1_10collective13CollectiveMmaINS1_34MainloopSm90TmaGmmaWarpSpecializedILi5ENS5_IJNS4_1CILi2EEENSA_ILi1EEESC_EEENS1_35KernelTmaWarpSpecializedCooperativeEEENS5_IJNSA_ILi256EEESG_NSA_ILi64EEEEEENS_10bfloat16_tENS5_IJlSC_lEEESJ_SK_NS4_8TiledMMAINS4_8MMA_AtomIJNS4_4SM904GMMA28MMA_64x256x16_F32BF16BF16_SSILNSO_5MajorE0ELSQ_0ELNSO_7ScaleInE1ELSR_1EEEEEENS4_6LayoutISD_NS5_IJSC_NSA_ILi0EEESV_EEEEENS5_IJNS4_10UnderscoreESY_SY_EEEEENS4_13SM90_TMA_LOADENS4_14ComposedLayoutINS4_7SwizzleILi3ELi4ELi3EEENS4_18smem_ptr_flag_bitsILi16EEENSU_INS5_IJNSA_ILi8EEESH_EEENS5_IJSH_SC_EEEEEEEvNS4_8identityENS4_23SM90_TMA_LOAD_MULTICASTES1B_vS1C_EENS_8epilogue10collective6detail29Sm90TmaWarpSpecializedAdapterINS1G_15DefaultEpilogueISJ_SK_SK_NS1F_6thread17LinearCombinationISJ_Li1EffLNS1K_9ScaleType4KindE0ELNS_15FloatRoundStyleE2ESJ_EENS1_15EpilogueDefaultEEEEEvvEEEEvNT_6ParamsE --------------------------
	.section	.nv.shared._ZN7cutlass13device_kernelINS_4gemm6kernel13GemmUniversalIN4cute5tupleIJiiiiEEENS1_10collective13CollectiveMmaINS1_34MainloopSm90TmaGmmaWarpSpecializedILi5ENS5_IJNS4_1CILi2EEENSA_ILi1EEESC_EEENS1_35KernelTmaWarpSpecializedCooperativeEEENS5_IJNSA_ILi256EEESG_NSA_ILi64EEEEEENS_10bfloat16_tENS5_IJlSC_lEEESJ_SK_NS4_8TiledMMAINS4_8MMA_AtomIJNS4_4SM904GMMA28MMA_64x256x16_F32BF16BF16_SSILNSO_5MajorE0ELSQ_0ELNSO_7ScaleInE1ELSR_1EEEEEENS4_6LayoutISD_NS5_IJSC_NSA_ILi0EEESV_EEEEENS5_IJNS4_10UnderscoreESY_SY_EEEEENS4_13SM90_TMA_LOADENS4_14ComposedLayoutINS4_7SwizzleILi3ELi4ELi3EEENS4_18smem_ptr_flag_bitsILi16EEENSU_INS5_IJNSA_ILi8EEESH_EEENS5_IJSH_SC_EEEEEEEvNS4_8identityENS4_23SM90_TMA_LOAD_MULTICASTES1B_vS1C_EENS_8epilogue10collective6detail29Sm90TmaWarpSpecializedAdapterINS1G_15DefaultEpilogueISJ_SK_SK_NS1F_6thread17LinearCombinationISJ_Li1EffLNS1K_9ScaleType4KindE0ELNS_15FloatRoundStyleE2ESJ_EENS1_15EpilogueDefaultEEEEEvvEEEEvNT_6ParamsE,"aw",@nobits
	.sectionflags	@""
	.align	16
	.zero		1024


//--------------------- .nv.shared.reserved.0     --------------------------
	.section	.nv.shared.reserved.0,"aw",@nobits
	.weak		__nv_reservedSMEM_offset_0_alias
	.size		__nv_reservedSMEM_offset_0_alias, 0, 0
	.other		__nv_reservedSMEM_offset_0_alias,@"STO_CUDA_RESERVED_SHARED STV_DEFAULT"
__nv_reservedSMEM_offset_0_alias:
	.zero		0


//--------------------- .nv.global                --------------------------
	.section	.nv.global,"aw",@nobits
.nv.global:
	.type		_ZN39_INTERNAL_b2b13512_4_k_cu_205daba4_40494cute1_E,@object
	.size		_ZN39_INTERNAL_b2b13512_4_k_cu_205daba4_40494cute1_E,(_ZN39_INTERNAL_b2b13512_4_k_cu_205daba4_40494cuda3std3__45__cpo6cbeginE - _ZN39_INTERNAL_b2b13512_4_k_cu_205daba4_40494cute1_E)
_ZN39_INTERNAL_b2b13512_4_k_cu_205daba4_40494cute1_E:
	.zero		1
	.type		_ZN39_INTERNAL_b2b13512_4_k_cu_205daba4_40494cuda3std3__45__cpo6cbeginE,@object
	.size		_ZN39_INTERNAL_b2b13512_4_k_cu_205daba4_40494cuda3std3__45__cpo6cbeginE,(_ZN39_INTERNAL_b2b13512_4_k_cu_205daba4_40494cuda3std3__48in_placeE - _ZN39_INTERNAL_b2b13512_4_k_cu_205daba4_40494cuda3std3__45__cpo6cbeginE)
_ZN39_INTERNAL_b2b13512_4_k_cu_205daba4_40494cuda3std3__45__cpo6cbeginE:
	.zero		1
	.type		_ZN39_INTERNAL_b2b13512_4_k_cu_205daba4_40494cuda3std3__48in_placeE,@object
	.size		_ZN39_INTERNAL_b2b13512_4_k_cu_205daba4_40494cuda3std3__48in_placeE,(_ZN39_INTERNAL_b2b13512_4_k_cu_205daba4_40494cuda3std6ranges3__45__cpo9iter_moveE - _ZN39_INTERNAL_b2b13512_4_k_cu_205daba4_40494cuda3std3__48in_placeE)
_ZN39_INTERNAL_b2b13512_4_k_cu_205daba4_40494cuda3std3__48in_placeE:
	.zero		1
	.type		_ZN39_INTERNAL_b2b13512_4_k_cu_205daba4_40494cuda3std6ranges3__45__cpo9iter_moveE,@object
	.size		_ZN39_INTERNAL_b2b13512_4_k_cu_205daba4_40494cuda3std6ranges3__45__cpo9iter_moveE,(_ZN39_INTERNAL_b2b13512_4_k_cu_205daba4_40494cuda3std3__45__cpo5beginE - _ZN39_INTERNAL_b2b13512_4_k_cu_205daba4_40494cuda3std6ranges3__45__cpo9iter_moveE)
_ZN39_INTERNAL_b2b13512_4_k_cu_205daba4_40494cuda3std6ranges3__45__cpo9iter_moveE:
	.zero		1
	.type		_ZN39_INTERNAL_b2b13512_4_k_cu_205daba4_40494cuda3std3__45__cpo5beginE,@object
	.size		_ZN39_INTERNAL_b2b13512_4_k_cu_205daba4_40494cuda3std3__45__cpo5beginE,(_ZN39_INTERNAL_b2b13512_4_k_cu_205daba4_40494cuda3std3__441_GLOBAL__N__b2b13512_4_k_cu_205daba4_40496ignoreE - _ZN39_INTERNAL_b2b13512_4_k_cu_205daba4_40494cuda3std3__45__cpo5beginE)
_ZN39_INTERNAL_b2b13512_4_k_cu_205daba4_40494cuda3std3__45__cpo5beginE:
	.zero		1
	.type		_ZN39_INTERNAL_b2b13512_4_k_cu_205daba4_40494cuda3std3__441_GLOBAL__N__b2b13512_4_k_cu_205daba4_40496ignoreE,@object
	.size		_ZN39_INTERNAL_b2b13512_4_k_cu_205daba4_40494cuda3std3__441_GLOBAL__N__b2b13512_4_k_cu_205daba4_40496ignoreE,(_ZN39_INTERNAL_b2b13512_4_k_cu_205daba4_40494cute7productE - _ZN39_INTERNAL_b2b13512_4_k_cu_205daba4_40494cuda3std3__441_GLOBAL__N__b2b13512_4_k_cu_205daba4_40496ignoreE)
_ZN39_INTERNAL_b2b13512_4_k_cu_205daba4_40494cuda3std3__441_GLOBAL__N__b2b13512_4_k_cu_205daba4_40496ignoreE:
	.zero		1
	.type		_ZN39_INTERNAL_b2b13512_4_k_cu_205daba4_40494cute7productE,@object
	.size		_ZN39_INTERNAL_b2b13512_4_k_cu_205daba4_40494cute7productE,(_ZN39_INTERNAL_b2b13512_4_k_cu_205daba4_40494cuda3std3__45__cpo3endE - _ZN39_INTERNAL_b2b13512_4_k_cu_205daba4_40494cute7productE)
_ZN39_INTERNAL_b2b13512_4_k_cu_205daba4_40494cute7productE:
	.zero		1
	.type		_ZN39_INTERNAL_b2b13512_4_k_cu_205daba4_40494cuda3std3__45__cpo3endE,@object
	.size		_ZN39_INTERNAL_b2b13512_4_k_cu_205daba4_40494cuda3std3__45__cpo3endE,(_ZN39_INTERNAL_b2b13512_4_k_cu_205daba4_40494cuda3std3__419piecewise_constructE - _ZN39_INTERNAL_b2b13512_4_k_cu_205daba4_40494cuda3std3__45__cpo3endE)
_ZN39_INTERNAL_b2b13512_4_k_cu_205daba4_40494cuda3std3__45__cpo3endE:
	.zero		1
	.type		_ZN39_INTERNAL_b2b13512_4_k_cu_205daba4_40494cuda3std3__419piecewise_constructE,@object
	.size		_ZN39_INTERNAL_b2b13512_4_k_cu_205daba4_40494cuda3std3__419piecewise_constructE,(_ZN39_INTERNAL_b2b13512_4_k_cu_205daba4_40494cuda3std3__45__cpo4cendE - _ZN39_INTERNAL_b2b13512_4_k_cu_205daba4_40494cuda3std3__419piecewise_constructE)
_ZN39_INTERNAL_b2b13512_4_k_cu_205daba4_40494cuda3std3__419piecewise_constructE:
	.zero		1
	.type		_ZN39_INTERNAL_b2b13512_4_k_cu_205daba4_40494cuda3std3__45__cpo4cendE,@object
	.size		_ZN39_INTERNAL_b2b13512_4_k_cu_205daba4_40494cuda3std3__45__cpo4cendE,(_ZN39_INTERNAL_b2b13512_4_k_cu_205daba4_40494cuda3std6ranges3__45__cpo4swapE - _ZN39_INTERNAL_b2b13512_4_k_cu_205daba4_40494cuda3std3__45__cpo4cendE)
_ZN39_INTERNAL_b2b13512_4_k_cu_205daba4_40494cuda3std3__45__cpo4cendE:
	.zero		1
	.type		_ZN39_INTERNAL_b2b13512_4_k_cu_205daba4_40494cuda3std6ranges3__45__cpo4swapE,@object
	.size		_ZN39_INTERNAL_b2b13512_4_k_cu_205daba4_40494cuda3std6ranges3__45__cpo4swapE,(.L_8 - _ZN39_INTERNAL_b2b13512_4_k_cu_205daba4_40494cuda3std6ranges3__45__cpo4swapE)
_ZN39_INTERNAL_b2b13512_4_k_cu_205daba4_40494cuda3std6ranges3__45__cpo4swapE:
	.zero		1
.L_8:


//--------------------- .nv.constant0._ZN7cutlass13device_kernelINS_4gemm6kernel13GemmUniversalIN4cute5tupleIJiiiiEEENS1_10collective13CollectiveMmaINS1_34MainloopSm90TmaGmmaWarpSpecializedILi5ENS5_IJNS4_1CILi2EEENSA_ILi1EEESC_EEENS1_35KernelTmaWarpSpecializedCooperativeEEENS5_IJNSA_ILi256EEESG_NSA_ILi64EEEEEENS_10bfloat16_tENS5_IJlSC_lEEESJ_SK_NS4_8TiledMMAINS4_8MMA_AtomIJNS4_4SM904GMMA28MMA_64x256x16_F32BF16BF16_SSILNSO_5MajorE0ELSQ_0ELNSO_7ScaleInE1ELSR_1EEEEEENS4_6LayoutISD_NS5_IJSC_NSA_ILi0EEESV_EEEEENS5_IJNS4_10UnderscoreESY_SY_EEEEENS4_13SM90_TMA_LOADENS4_14ComposedLayoutINS4_7SwizzleILi3ELi4ELi3EEENS4_18smem_ptr_flag_bitsILi16EEENSU_INS5_IJNSA_ILi8EEESH_EEENS5_IJSH_SC_EEEEEEEvNS4_8identityENS4_23SM90_TMA_LOAD_MULTICASTES1B_vS1C_EENS_8epilogue10collective6detail29Sm90TmaWarpSpecializedAdapterINS1G_15DefaultEpilogueISJ_SK_SK_NS1F_6thread17LinearCombinationISJ_Li1EffLNS1K_9ScaleType4KindE0ELNS_15FloatRoundStyleE2ESJ_EENS1_15EpilogueDefaultEEEEEvvEEEEvNT_6ParamsE --------------------------
	.section	.nv.constant0._ZN7cutlass13device_kernelINS_4gemm6kernel13GemmUniversalIN4cute5tupleIJiiiiEEENS1_10collective13CollectiveMmaINS1_34MainloopSm90TmaGmmaWarpSpecializedILi5ENS5_IJNS4_1CILi2EEENSA_ILi1EEESC_EEENS1_35KernelTmaWarpSpecializedCooperativeEEENS5_IJNSA_ILi256EEESG_NSA_ILi64EEEEEENS_10bfloat16_tENS5_IJlSC_lEEESJ_SK_NS4_8TiledMMAINS4_8MMA_AtomIJNS4_4SM904GMMA28MMA_64x256x16_F32BF16BF16_SSILNSO_5MajorE0ELSQ_0ELNSO_7ScaleInE1ELSR_1EEEEEENS4_6LayoutISD_NS5_IJSC_NSA_ILi0EEESV_EEEEENS5_IJNS4_10UnderscoreESY_SY_EEEEENS4_13SM90_TMA_LOADENS4_14ComposedLayoutINS4_7SwizzleILi3ELi4ELi3EEENS4_18smem_ptr_flag_bitsILi16EEENSU_INS5_IJNSA_ILi8EEESH_EEENS5_IJSH_SC_EEEEEEEvNS4_8identityENS4_23SM90_TMA_LOAD_MULTICASTES1B_vS1C_EENS_8epilogue10collective6detail29Sm90TmaWarpSpecializedAdapterINS1G_15DefaultEpilogueISJ_SK_SK_NS1F_6thread17LinearCombinationISJ_Li1EffLNS1K_9ScaleType4KindE0ELNS_15FloatRoundStyleE2ESJ_EENS1_15EpilogueDefaultEEEEEvvEEEEvNT_6ParamsE,"a",@progbits
	.sectionflags	@""
	.align	4
.nv.constant0._ZN7cutlass13device_kernelINS_4gemm6kernel13GemmUniversalIN4cute5tupleIJiiiiEEENS1_10collective13CollectiveMmaINS1_34MainloopSm90TmaGmmaWarpSpecializedILi5ENS5_IJNS4_1CILi2EEENSA_ILi1EEESC_EEENS1_35KernelTmaWarpSpecializedCooperativeEEENS5_IJNSA_ILi256EEESG_NSA_ILi64EEEEEENS_10bfloat16_tENS5_IJlSC_lEEESJ_SK_NS4_8TiledMMAINS4_8MMA_AtomIJNS4_4SM904GMMA28MMA_64x256x16_F32BF16BF16_SSILNSO_5MajorE0ELSQ_0ELNSO_7ScaleInE1ELSR_1EEEEEENS4_6LayoutISD_NS5_IJSC_NSA_ILi0EEESV_EEEEENS5_IJNS4_10UnderscoreESY_SY_EEEEENS4_13SM90_TMA_LOADENS4_14ComposedLayoutINS4_7SwizzleILi3ELi4ELi3EEENS4_18smem_ptr_flag_bitsILi16EEENSU_INS5_IJNSA_ILi8EEESH_EEENS5_IJSH_SC_EEEEEEEvNS4_8identityENS4_23SM90_TMA_LOAD_MULTICASTES1B_vS1C_EENS_8epilogue10collective6detail29Sm90TmaWarpSpecializedAdapterINS1G_15DefaultEpilogueISJ_SK_SK_NS1F_6thread17LinearCombinationISJ_Li1EffLNS1K_9ScaleType4KindE0ELNS_15FloatRoundStyleE2ESJ_EENS1_15EpilogueDefaultEEEEEvvEEEEvNT_6ParamsE:
	.zero		1664


//--------------------- SYMBOLS --------------------------

	.type		.nv.reservedSmem.offset0,@object
	.size		.nv.reservedSmem.offset0,0x4
	.type		__assertfail,@function
